	.headerflags	@"EF_CUDA_TEXMODE_UNIFIED EF_CUDA_64BIT_ADDRESS EF_CUDA_SM80 EF_CUDA_VIRTUAL_SM(EF_CUDA_SM80)"
	.elftype	@"ET_EXEC"


//--------------------- .nv.info                  --------------------------
	.section	.nv.info,"",@"SHT_CUDA_INFO"
	.align	4


	//----- nvinfo : EIATTR_REGCOUNT
	.align		4
        /*0000*/ 	.byte	0x04, 0x2f
        /*0002*/ 	.short	(.L_1 - .L_0)
	.align		4
.L_0:
        /*0004*/ 	.word	index@(matmul_kernel_0d1d2d3d4d5d6d7c8d9c10d11c)
        /*0008*/ 	.word	0x000000a8


	//----- nvinfo : EIATTR_MAX_STACK_SIZE
	.align		4
.L_1:
        /*000c*/ 	.byte	0x04, 0x23
        /*000e*/ 	.short	(.L_3 - .L_2)
	.align		4
.L_2:
        /*0010*/ 	.word	index@(matmul_kernel_0d1d2d3d4d5d6d7c8d9c10d11c)
        /*0014*/ 	.word	0x00000000


	//----- nvinfo : EIATTR_MIN_STACK_SIZE
	.align		4
.L_3:
        /*0018*/ 	.byte	0x04, 0x12
        /*001a*/ 	.short	(.L_5 - .L_4)
	.align		4
.L_4:
        /*001c*/ 	.word	index@(matmul_kernel_0d1d2d3d4d5d6d7c8d9c10d11c)
        /*0020*/ 	.word	0x00000000


	//----- nvinfo : EIATTR_FRAME_SIZE
	.align		4
.L_5:
        /*0024*/ 	.byte	0x04, 0x11
        /*0026*/ 	.short	(.L_7 - .L_6)
	.align		4
.L_6:
        /*0028*/ 	.word	index@(matmul_kernel_0d1d2d3d4d5d6d7c8d9c10d11c)
        /*002c*/ 	.word	0x00000000
.L_7:


//--------------------- .nv.info.matmul_kernel_0d1d2d3d4d5d6d7c8d9c10d11c --------------------------
	.section	.nv.info.matmul_kernel_0d1d2d3d4d5d6d7c8d9c10d11c,"",@"SHT_CUDA_INFO"
	.align	4


	//----- nvinfo : EIATTR_CUDA_API_VERSION
	.align		4
        /*0000*/ 	.byte	0x04, 0x37
        /*0002*/ 	.short	(.L_9 - .L_8)
.L_8:
        /*0004*/ 	.word	0x00000079


	//----- nvinfo : EIATTR_SW2861232_WAR
	.align		4
.L_9:
        /*0008*/ 	.byte	0x01, 0x35
	.zero		2


	//----- nvinfo : EIATTR_PARAM_CBANK
	.align		4
        /*000c*/ 	.byte	0x04, 0x0a
        /*000e*/ 	.short	(.L_11 - .L_10)
	.align		4
.L_10:
        /*0010*/ 	.word	index@(.nv.constant0.matmul_kernel_0d1d2d3d4d5d6d7c8d9c10d11c)
        /*0014*/ 	.short	0x0160
        /*0016*/ 	.short	0x0030


	//----- nvinfo : EIATTR_CBANK_PARAM_SIZE
	.align		4
.L_11:
        /*0018*/ 	.byte	0x03, 0x19
        /*001a*/ 	.short	0x0030


	//----- nvinfo : EIATTR_KPARAM_INFO
	.align		4
        /*001c*/ 	.byte	0x04, 0x17
        /*001e*/ 	.short	(.L_13 - .L_12)
.L_12:
        /*0020*/ 	.word	0x00000000
        /*0024*/ 	.short	0x0008
        /*0026*/ 	.short	0x002c
        /*0028*/ 	.byte	0x00, 0xf0, 0x11, 0x00


	//----- nvinfo : EIATTR_KPARAM_INFO
	.align		4
.L_13:
        /*002c*/ 	.byte	0x04, 0x17
        /*002e*/ 	.short	(.L_15 - .L_14)
.L_14:
        /*0030*/ 	.word	0x00000000
        /*0034*/ 	.short	0x0007
        /*0036*/ 	.short	0x0028
        /*0038*/ 	.byte	0x00, 0xf0, 0x11, 0x00


	//----- nvinfo : EIATTR_KPARAM_INFO
	.align		4
.L_15:
        /*003c*/ 	.byte	0x04, 0x17
        /*003e*/ 	.short	(.L_17 - .L_16)
.L_16:
        /*0040*/ 	.word	0x00000000
        /*0044*/ 	.short	0x0006
        /*0046*/ 	.short	0x0024
        /*0048*/ 	.byte	0x00, 0xf0, 0x11, 0x00


	//----- nvinfo : EIATTR_KPARAM_INFO
	.align		4
.L_17:
        /*004c*/ 	.byte	0x04, 0x17
        /*004e*/ 	.short	(.L_19 - .L_18)
.L_18:
        /*0050*/ 	.word	0x00000000
        /*0054*/ 	.short	0x0005
        /*0056*/ 	.short	0x0020
        /*0058*/ 	.byte	0x00, 0xf0, 0x11, 0x00


	//----- nvinfo : EIATTR_KPARAM_INFO
	.align		4
.L_19:
        /*005c*/ 	.byte	0x04, 0x17
        /*005e*/ 	.short	(.L_21 - .L_20)
.L_20:
        /*0060*/ 	.word	0x00000000
        /*0064*/ 	.short	0x0004
        /*0066*/ 	.short	0x001c
        /*0068*/ 	.byte	0x00, 0xf0, 0x11, 0x00


	//----- nvinfo : EIATTR_KPARAM_INFO
	.align		4
.L_21:
        /*006c*/ 	.byte	0x04, 0x17
        /*006e*/ 	.short	(.L_23 - .L_22)
.L_22:
        /*0070*/ 	.word	0x00000000
        /*0074*/ 	.short	0x0003
        /*0076*/ 	.short	0x0018
        /*0078*/ 	.byte	0x00, 0xf0, 0x11, 0x00


	//----- nvinfo : EIATTR_KPARAM_INFO
	.align		4
.L_23:
        /*007c*/ 	.byte	0x04, 0x17
        /*007e*/ 	.short	(.L_25 - .L_24)
.L_24:
        /*0080*/ 	.word	0x00000000
        /*0084*/ 	.short	0x0002
        /*0086*/ 	.short	0x0010
        /*0088*/ 	.byte	0x00, 0xf0, 0x21, 0x00


	//----- nvinfo : EIATTR_KPARAM_INFO
	.align		4
.L_25:
        /*008c*/ 	.byte	0x04, 0x17
        /*008e*/ 	.short	(.L_27 - .L_26)
.L_26:
        /*0090*/ 	.word	0x00000000
        /*0094*/ 	.short	0x0001
        /*0096*/ 	.short	0x0008
        /*0098*/ 	.byte	0x00, 0xf0, 0x21, 0x00


	//----- nvinfo : EIATTR_KPARAM_INFO
	.align		4
.L_27:
        /*009c*/ 	.byte	0x04, 0x17
        /*009e*/ 	.short	(.L_29 - .L_28)
.L_28:
        /*00a0*/ 	.word	0x00000000
        /*00a4*/ 	.short	0x0000
        /*00a6*/ 	.short	0x0000
        /*00a8*/ 	.byte	0x00, 0xf0, 0x21, 0x00


	//----- nvinfo : EIATTR_MAXREG_COUNT
	.align		4
.L_29:
        /*00ac*/ 	.byte	0x03, 0x1b
        /*00ae*/ 	.short	0x00ff


	//----- nvinfo : EIATTR_EXIT_INSTR_OFFSETS
	.align		4
        /*00b0*/ 	.byte	0x04, 0x1c
        /*00b2*/ 	.short	(.L_31 - .L_30)


	//   ....[0]....
.L_30:
        /*00b4*/ 	.word	0x000029a0


	//   ....[1]....
        /*00b8*/ 	.word	0x000029d0


	//----- nvinfo : EIATTR_MAX_THREADS
	.align		4
.L_31:
        /*00bc*/ 	.byte	0x04, 0x05
        /*00be*/ 	.short	(.L_33 - .L_32)
.L_32:
        /*00c0*/ 	.word	0x00000080
        /*00c4*/ 	.word	0x00000001
        /*00c8*/ 	.word	0x00000001
.L_33:


//--------------------- .nv.constant0.matmul_kernel_0d1d2d3d4d5d6d7c8d9c10d11c --------------------------
	.section	.nv.constant0.matmul_kernel_0d1d2d3d4d5d6d7c8d9c10d11c,"a",@progbits
	.align	4
.nv.constant0.matmul_kernel_0d1d2d3d4d5d6d7c8d9c10d11c:
	.zero		400


//--------------------- .text.matmul_kernel_0d1d2d3d4d5d6d7c8d9c10d11c --------------------------
	.section	.text.matmul_kernel_0d1d2d3d4d5d6d7c8d9c10d11c,"ax",@progbits
	.sectionflags	@"SHF_BARRIERS=1"
	.sectioninfo	@"SHI_REGISTERS=168"
	.align	128
        .global         matmul_kernel_0d1d2d3d4d5d6d7c8d9c10d11c
        .type           matmul_kernel_0d1d2d3d4d5d6d7c8d9c10d11c,@function
        .size           matmul_kernel_0d1d2d3d4d5d6d7c8d9c10d11c,(.L_x_3 - matmul_kernel_0d1d2d3d4d5d6d7c8d9c10d11c)
        .other          matmul_kernel_0d1d2d3d4d5d6d7c8d9c10d11c,@"STO_CUDA_ENTRY STV_DEFAULT"
matmul_kernel_0d1d2d3d4d5d6d7c8d9c10d11c:
.text.matmul_kernel_0d1d2d3d4d5d6d7c8d9c10d11c:
[----:B------:R-:W-:-:S02]  /*0000*/  MOV R1, c[0x0][0x28] ;  /* 0x00000a0000017a02 */ /* 0x000fc40000000f00 */
[----:B------:R-:W-:Y:S01]  /*0010*/  IMAD.MOV.U32 R3, RZ, RZ, c[0x0][0x17c] ;  /* 0x00005f00ff037624 */ /* 0x000fe200078e00ff */
[----:B------:R-:W1:Y:S01]  /*0020*/  S2R R131, SR_TID.X ;  /* 0x0000000000837919 */ /* 0x000e620000002100 */
[----:B------:R-:W-:Y:S01]  /*0030*/  IMAD.MOV.U32 R10, RZ, RZ, RZ ;  /* 0x000000ffff0a7224 */ /* 0x000fe200078e00ff */
[----:B------:R-:W-:Y:S01]  /*0040*/  ULDC UR10, c[0x0][0x180] ;  /* 0x00006000000a7ab9 */ /* 0x000fe20000000800 */
[----:B------:R-:W-:Y:S01]  /*0050*/  IMAD.MOV.U32 R150, RZ, RZ, 0x1f ;  /* 0x0000001fff967424 */ /* 0x000fe200078e00ff */
[----:B------:R-:W-:Y:S01]  /*0060*/  IADD3 R3, R3, 0x3f, RZ ;  /* 0x0000003f03037810 */ /* 0x000fe20007ffe0ff */
[----:B------:R-:W-:Y:S01]  /*0070*/  UIADD3 UR5, UR10, -0x20, URZ ;  /* 0xffffffe00a057890 */ /* 0x000fe2000fffe03f */
[----:B------:R-:W-:Y:S01]  /*0080*/  IMAD.MOV.U32 R121, RZ, RZ, 0x2 ;  /* 0x00000002ff797424 */ /* 0x000fe200078e00ff */
[----:B------:R-:W-:Y:S01]  /*0090*/  UIADD3 UR4, UR10, -0x40, URZ ;  /* 0xffffffc00a047890 */ /* 0x000fe2000fffe03f */
[----:B------:R-:W-:Y:S01]  /*00a0*/  SHF.R.S32.HI R0, RZ, 0x1f, R3 ;  /* 0x0000001fff007819 */ /* 0x000fe20000011403 */
[----:B------:R-:W-:Y:S01]  /*00b0*/  IMAD.MOV.U32 R159, RZ, RZ, c[0x0][0x188] ;  /* 0x00006200ff9f7624 */ /* 0x000fe200078e00ff */
[----:B------:R-:W-:Y:S01]  /*00c0*/  IADD3 R150, R150, c[0x0][0x180], RZ ;  /* 0x0000600096967a10 */ /* 0x000fe20007ffe0ff */
[----:B------:R-:W-:Y:S01]  /*00d0*/  ULDC.64 UR12, c[0x0][0x118] ;  /* 0x00004600000c7ab9 */ /* 0x000fe20000000a00 */
[----:B------:R-:W-:Y:S01]  /*00e0*/  LEA.HI R0, R0, R3, RZ, 0x6 ;  /* 0x0000000300007211 */ /* 0x000fe200078f30ff */
[----:B------:R-:W-:Y:S01]  /*00f0*/  CS2R R20, SRZ ;  /* 0x0000000000147805 */ /* 0x000fe2000001ff00 */
[----:B------:R-:W2:Y:S01]  /*0100*/  S2R R3, SR_CTAID.X ;  /* 0x0000000000037919 */ /* 0x000ea20000002500 */
[----:B------:R-:W-:Y:S01]  /*0110*/  CS2R R22, SRZ ;  /* 0x0000000000167805 */ /* 0x000fe2000001ff00 */
[----:B------:R-:W-:Y:S01]  /*0120*/  SHF.R.S32.HI R16, RZ, 0x6, R0 ;  /* 0x00000006ff107819 */ /* 0x000fe20000011400 */
[----:B------:R-:W-:Y:S01]  /*0130*/  CS2R R24, SRZ ;  /* 0x0000000000187805 */ /* 0x000fe2000001ff00 */
[----:B------:R-:W-:Y:S01]  /*0140*/  CS2R R26, SRZ ;  /* 0x00000000001a7805 */ /* 0x000fe2000001ff00 */
[----:B------:R-:W-:Y:S01]  /*0150*/  CS2R R28, SRZ ;  /* 0x00000000001c7805 */ /* 0x000fe2000001ff00 */
[----:B------:R-:W-:Y:S01]  /*0160*/  CS2R R30, SRZ ;  /* 0x00000000001e7805 */ /* 0x000fe2000001ff00 */
[----:B------:R-:W-:Y:S01]  /*0170*/  IMAD.SHL.U32 R16, R16, 0x8, RZ ;  /* 0x0000000810107824 */ /* 0x000fe200078e00ff */
[----:B------:R-:W-:Y:S01]  /*0180*/  CS2R R32, SRZ ;  /* 0x0000000000207805 */ /* 0x000fe2000001ff00 */
[----:B------:R-:W-:Y:S01]  /*0190*/  CS2R R34, SRZ ;  /* 0x0000000000227805 */ /* 0x000fe2000001ff00 */
[--C-:B-1----:R-:W-:Y:S01]  /*01a0*/  SHF.R.U32.HI R147, RZ, 0x2, R131.reuse ;  /* 0x00000002ff937819 */ /* 0x102fe20000011683 */
[----:B------:R-:W-:Y:S01]  /*01b0*/  IMAD.SHL.U32 R140, R131, 0x8, RZ ;  /* 0x00000008838c7824 */ /* 0x000fe200078e00ff */
[-C--:B------:R-:W-:Y:S01]  /*01c0*/  IABS R4, R16.reuse ;  /* 0x0000001000047213 */ /* 0x080fe20000000000 */
[----:B------:R-:W-:Y:S01]  /*01d0*/  CS2R R36, SRZ ;  /* 0x0000000000247805 */ /* 0x000fe2000001ff00 */
[----:B------:R-:W-:Y:S01]  /*01e0*/  IABS R0, R16 ;  /* 0x0000001000007213 */ /* 0x000fe20000000000 */
[----:B------:R-:W-:Y:S01]  /*01f0*/  CS2R R38, SRZ ;  /* 0x0000000000267805 */ /* 0x000fe2000001ff00 */
[----:B------:R-:W1:Y:S01]  /*0200*/  I2F.RP R8, R4 ;  /* 0x0000000400087306 */ /* 0x000e620000209400 */
[----:B------:R-:W-:Y:S01]  /*0210*/  SGXT.U32 R147, R147, 0x3 ;  /* 0x000000039393781a */ /* 0x000fe20000000000 */
[----:B------:R-:W-:Y:S01]  /*0220*/  CS2R R40, SRZ ;  /* 0x0000000000287805 */ /* 0x000fe2000001ff00 */
[----:B------:R-:W-:Y:S01]  /*0230*/  IMAD.MOV R0, RZ, RZ, -R0 ;  /* 0x000000ffff007224 */ /* 0x000fe200078e0a00 */
[--C-:B------:R-:W-:Y:S01]  /*0240*/  LOP3.LUT R140, R140, 0x18, R131.reuse, 0x48, !PT ;  /* 0x000000188c8c7812 */ /* 0x100fe200078e4883 */
[----:B------:R-:W-:Y:S01]  /*0250*/  CS2R R42, SRZ ;  /* 0x00000000002a7805 */ /* 0x000fe2000001ff00 */
[C---:B------:R-:W-:Y:S01]  /*0260*/  LOP3.LUT R146, R131.reuse, 0x7, RZ, 0xc0, !PT ;  /* 0x0000000783927812 */ /* 0x040fe200078ec0ff */
[----:B------:R-:W-:Y:S01]  /*0270*/  CS2R R44, SRZ ;  /* 0x00000000002c7805 */ /* 0x000fe2000001ff00 */
[----:B--2---:R-:W-:Y:S01]  /*0280*/  IABS R5, R3 ;  /* 0x0000000300057213 */ /* 0x004fe20000000000 */
[----:B------:R-:W-:Y:S01]  /*0290*/  CS2R R46, SRZ ;  /* 0x00000000002e7805 */ /* 0x000fe2000001ff00 */
[----:B------:R-:W-:Y:S01]  /*02a0*/  LOP3.LUT R145, R131, 0x3, RZ, 0xc0, !PT ;  /* 0x0000000383917812 */ /* 0x000fe200078ec0ff */
[----:B------:R-:W-:Y:S01]  /*02b0*/  IMAD.SHL.U32 R146, R146, 0x8, RZ ;  /* 0x0000000892927824 */ /* 0x000fe200078e00ff */
[--C-:B------:R-:W-:Y:S01]  /*02c0*/  SHF.R.U32.HI R148, RZ, 0x3, R131.reuse ;  /* 0x00000003ff947819 */ /* 0x100fe20000011683 */
[----:B------:R-:W-:Y:S01]  /*02d0*/  CS2R R48, SRZ ;  /* 0x0000000000307805 */ /* 0x000fe2000001ff00 */
[--C-:B------:R-:W-:Y:S01]  /*02e0*/  SHF.R.U32.HI R143, RZ, 0x3, R131.reuse ;  /* 0x00000003ff8f7819 */ /* 0x100fe20000011683 */
[----:B------:R-:W-:Y:S01]  /*02f0*/  IMAD.SHL.U32 R144, R145, 0x8, RZ ;  /* 0x0000000891907824 */ /* 0x000fe200078e00ff */
[----:B-1----:R-:W1:Y:S01]  /*0300*/  MUFU.RCP R6, R8 ;  /* 0x0000000800067308 */ /* 0x002e620000001000 */
[----:B------:R-:W-:Y:S01]  /*0310*/  SGXT.U32 R148, R148, 0x2 ;  /* 0x000000029494781a */ /* 0x000fe20000000000 */
[----:B------:R-:W-:Y:S01]  /*0320*/  CS2R R50, SRZ ;  /* 0x0000000000327805 */ /* 0x000fe2000001ff00 */
[----:B------:R-:W-:Y:S01]  /*0330*/  SHF.R.U32.HI R98, RZ, 0x4, R131 ;  /* 0x00000004ff627819 */ /* 0x000fe20000011683 */
[----:B------:R-:W-:Y:S01]  /*0340*/  CS2R R52, SRZ ;  /* 0x0000000000347805 */ /* 0x000fe2000001ff00 */
[----:B------:R-:W-:Y:S01]  /*0350*/  LOP3.LUT R142, R148, 0x1c, R143, 0xf8, !PT ;  /* 0x0000001c948e7812 */ /* 0x000fe200078ef88f */
[----:B------:R-:W-:Y:S01]  /*0360*/  CS2R R54, SRZ ;  /* 0x0000000000367805 */ /* 0x000fe2000001ff00 */
[--C-:B------:R-:W-:Y:S01]  /*0370*/  SHF.R.U32.HI R138, RZ, 0x1, R131.reuse ;  /* 0x00000001ff8a7819 */ /* 0x100fe20000011683 */
[----:B------:R-:W-:Y:S01]  /*0380*/  CS2R R56, SRZ ;  /* 0x0000000000387805 */ /* 0x000fe2000001ff00 */
[----:B------:R-:W-:Y:S01]  /*0390*/  SGXT.U32 R98, R98, 0x1 ;  /* 0x000000016262781a */ /* 0x000fe20000000000 */
[----:B------:R-:W-:Y:S01]  /*03a0*/  CS2R R58, SRZ ;  /* 0x00000000003a7805 */ /* 0x000fe2000001ff00 */
[----:B------:R-:W-:Y:S01]  /*03b0*/  LOP3.LUT R138, R138, 0x30, RZ, 0xc0, !PT ;  /* 0x000000308a8a7812 */ /* 0x000fe200078ec0ff */
[----:B------:R-:W-:Y:S01]  /*03c0*/  CS2R R60, SRZ ;  /* 0x00000000003c7805 */ /* 0x000fe2000001ff00 */
[----:B------:R-:W-:Y:S01]  /*03d0*/  IADD3 R141, R142, 0x10, RZ ;  /* 0x000000108e8d7810 */ /* 0x000fe20007ffe0ff */
[----:B------:R-:W-:Y:S01]  /*03e0*/  CS2R R62, SRZ ;  /* 0x00000000003e7805 */ /* 0x000fe2000001ff00 */
[----:B------:R-:W-:Y:S01]  /*03f0*/  LOP3.LUT R92, R138, 0xf, R131, 0xf8, !PT ;  /* 0x0000000f8a5c7812 */ /* 0x000fe200078ef883 */
[----:B------:R-:W-:Y:S01]  /*0400*/  CS2R R64, SRZ ;  /* 0x0000000000407805 */ /* 0x000fe2000001ff00 */
[----:B-1----:R-:W-:Y:S01]  /*0410*/  IADD3 R6, R6, 0xffffffe, RZ ;  /* 0x0ffffffe06067810 */ /* 0x002fe20007ffe0ff */
[----:B------:R-:W-:Y:S01]  /*0420*/  CS2R R66, SRZ ;  /* 0x0000000000427805 */ /* 0x000fe2000001ff00 */
[----:B------:R-:W-:-:S02]  /*0430*/  LOP3.LUT R139, R142, R131, RZ, 0x3c, !PT ;  /* 0x000000838e8b7212 */ /* 0x000fc400078e3cff */
[----:B------:R-:W1:Y:S03]  /*0440*/  F2I.FTZ.U32.TRUNC.NTZ R7, R6 ;  /* 0x0000000600077305 */ /* 0x000e66000021f000 */
[----:B------:R-:W-:-:S05]  /*0450*/  IMAD.SHL.U32 R139, R139, 0x10, RZ ;  /* 0x000000108b8b7824 */ /* 0x000fca00078e00ff */
[----:B------:R-:W-:-:S05]  /*0460*/  LOP3.LUT R139, R139, 0x70, RZ, 0xc0, !PT ;  /* 0x000000708b8b7812 */ /* 0x000fca00078ec0ff */
[----:B------:R-:W-:Y:S02]  /*0470*/  IMAD R139, R142, 0x80, R139 ;  /* 0x000000808e8b7824 */ /* 0x000fe400078e028b */
[----:B-1----:R-:W-:Y:S02]  /*0480*/  IMAD.MOV R9, RZ, RZ, -R7 ;  /* 0x000000ffff097224 */ /* 0x002fe400078e0a07 */
[----:B------:R-:W-:Y:S02]  /*0490*/  IMAD.MOV.U32 R6, RZ, RZ, RZ ;  /* 0x000000ffff067224 */ /* 0x000fe400078e00ff */
[----:B------:R-:W-:-:S04]  /*04a0*/  IMAD R2, R9, R4, RZ ;  /* 0x0000000409027224 */ /* 0x000fc800078e02ff */
[----:B------:R-:W-:-:S06]  /*04b0*/  IMAD.HI.U32 R2, R7, R2, R6 ;  /* 0x0000000207027227 */ /* 0x000fcc00078e0006 */
[----:B------:R-:W-:-:S04]  /*04c0*/  IMAD.HI.U32 R12, R2, R5, RZ ;  /* 0x00000005020c7227 */ /* 0x000fc800078e00ff */
[----:B------:R-:W-:Y:S01]  /*04d0*/  IMAD R7, R12, R0, R5 ;  /* 0x000000000c077224 */ /* 0x000fe200078e0205 */
[----:B------:R-:W-:-:S04]  /*04e0*/  LOP3.LUT R0, R3, R16, RZ, 0x3c, !PT ;  /* 0x0000001003007212 */ /* 0x000fc800078e3cff */
[----:B------:R-:W-:Y:S02]  /*04f0*/  ISETP.GT.U32.AND P1, PT, R4, R7, PT ;  /* 0x000000070400720c */ /* 0x000fe40003f24070 */
[----:B------:R-:W-:Y:S01]  /*0500*/  ISETP.GE.AND P0, PT, R0, RZ, PT ;  /* 0x000000ff0000720c */ /* 0x000fe20003f06270 */
[----:B------:R-:W-:-:S05]  /*0510*/  IMAD.MOV.U32 R0, RZ, RZ, c[0x0][0x178] ;  /* 0x00005e00ff007624 */ /* 0x000fca00078e00ff */
[----:B------:R-:W-:-:S05]  /*0520*/  IADD3 R0, R0, 0x7f, RZ ;  /* 0x0000007f00007810 */ /* 0x000fca0007ffe0ff */
[----:B------:R-:W-:Y:S01]  /*0530*/  @!P1 IMAD.IADD R7, R7, 0x1, -R4 ;  /* 0x0000000107079824 */ /* 0x000fe200078e0a04 */
[----:B------:R-:W-:Y:S02]  /*0540*/  @!P1 IADD3 R12, R12, 0x1, RZ ;  /* 0x000000010c0c9810 */ /* 0x000fe40007ffe0ff */
[----:B------:R-:W-:Y:S02]  /*0550*/  ISETP.NE.AND P1, PT, R16, RZ, PT ;  /* 0x000000ff1000720c */ /* 0x000fe40003f25270 */
[----:B------:R-:W-:Y:S02]  /*0560*/  ISETP.GE.U32.AND P2, PT, R7, R4, PT ;  /* 0x000000040700720c */ /* 0x000fe40003f46070 */
[----:B------:R-:W-:-:S04]  /*0570*/  SHF.R.S32.HI R7, RZ, 0x1f, R0 ;  /* 0x0000001fff077819 */ /* 0x000fc80000011400 */
[----:B------:R-:W-:-:S07]  /*0580*/  LEA.HI R7, R7, R0, RZ, 0x7 ;  /* 0x0000000007077211 */ /* 0x000fce00078f38ff */
[----:B------:R-:W-:-:S05]  /*0590*/  @P2 IADD3 R12, R12, 0x1, RZ ;  /* 0x000000010c0c2810 */ /* 0x000fca0007ffe0ff */
[----:B------:R-:W-:Y:S01]  /*05a0*/  @!P0 IMAD.MOV R12, RZ, RZ, -R12 ;  /* 0x000000ffff0c8224 */ /* 0x000fe200078e0a0c */
[----:B------:R-:W-:-:S05]  /*05b0*/  @!P1 LOP3.LUT R12, RZ, R16, RZ, 0x33, !PT ;  /* 0x00000010ff0c9212 */ /* 0x000fca00078e33ff */
[----:B------:R-:W-:Y:S02]  /*05c0*/  IMAD.SHL.U32 R120, R12, 0x8, RZ ;  /* 0x000000080c787824 */ /* 0x000fe400078e00ff */
[----:B------:R-:W-:-:S03]  /*05d0*/  IMAD.MOV R12, RZ, RZ, -R12 ;  /* 0x000000ffff0c7224 */ /* 0x000fc600078e0a0c */
[----:B------:R-:W-:-:S04]  /*05e0*/  LEA.HI.SX32 R4, R7, -R120, 0x19 ;  /* 0x8000007807047211 */ /* 0x000fc800078fcaff */
[----:B------:R-:W-:-:S04]  /*05f0*/  IMNMX R4, R4, 0x8, PT ;  /* 0x0000000804047817 */ /* 0x000fc80003800200 */
[-C--:B------:R-:W-:Y:S02]  /*0600*/  IABS R6, R4.reuse ;  /* 0x0000000400067213 */ /* 0x080fe40000000000 */
[-C--:B------:R-:W-:Y:S02]  /*0610*/  IABS R8, R4.reuse ;  /* 0x0000000400087213 */ /* 0x080fe40000000000 */
[----:B------:R-:W1:Y:S01]  /*0620*/  I2F.RP R7, R6 ;  /* 0x0000000600077306 */ /* 0x000e620000209400 */
[----:B------:R-:W-:Y:S02]  /*0630*/  ISETP.NE.AND P3, PT, R4, RZ, PT ;  /* 0x000000ff0400720c */ /* 0x000fe40003f65270 */
[----:B------:R-:W-:Y:S01]  /*0640*/  IMAD.MOV R8, RZ, RZ, -R8 ;  /* 0x000000ffff087224 */ /* 0x000fe200078e0a08 */
[----:B------:R-:W-:-:S04]  /*0650*/  LOP3.LUT R119, RZ, R4, RZ, 0x33, !PT ;  /* 0x00000004ff777212 */ /* 0x000fc800078e33ff */
[----:B-1----:R-:W1:Y:S02]  /*0660*/  MUFU.RCP R11, R7 ;  /* 0x00000007000b7308 */ /* 0x002e640000001000 */
[----:B-1----:R-:W-:Y:S01]  /*0670*/  IADD3 R11, R11, 0xffffffe, RZ ;  /* 0x0ffffffe0b0b7810 */ /* 0x002fe20007ffe0ff */
[----:B------:R-:W-:Y:S02]  /*0680*/  IMAD R7, R16, R12, R3 ;  /* 0x0000000c10077224 */ /* 0x000fe400078e0203 */
[----:B------:R-:W-:-:S03]  /*0690*/  IMAD.MOV.U32 R12, RZ, RZ, RZ ;  /* 0x000000ffff0c7224 */ /* 0x000fc600078e00ff */
[----:B------:R-:W1:Y:S01]  /*06a0*/  F2I.FTZ.U32.TRUNC.NTZ R11, R11 ;  /* 0x0000000b000b7305 */ /* 0x000e62000021f000 */
[----:B------:R-:W-:Y:S02]  /*06b0*/  IABS R9, R7 ;  /* 0x0000000700097213 */ /* 0x000fe40000000000 */
[----:B------:R-:W-:Y:S01]  /*06c0*/  LOP3.LUT R4, R7, R4, RZ, 0x3c, !PT ;  /* 0x0000000407047212 */ /* 0x000fe200078e3cff */
[----:B-1----:R-:W-:-:S04]  /*06d0*/  IMAD.MOV R0, RZ, RZ, -R11 ;  /* 0x000000ffff007224 */ /* 0x002fc800078e0a0b */
[----:B------:R-:W-:-:S04]  /*06e0*/  IMAD R2, R0, R6, RZ ;  /* 0x0000000600027224 */ /* 0x000fc800078e02ff */
[----:B------:R-:W-:Y:S01]  /*06f0*/  IMAD.HI.U32 R2, R11, R2, R10 ;  /* 0x000000020b027227 */ /* 0x000fe200078e000a */
[----:B------:R-:W-:-:S04]  /*0700*/  IABS R10, c[0x0][0x178] ;  /* 0x00005e00000a7a13 */ /* 0x000fc80000000000 */
[----:B------:R-:W1:Y:S01]  /*0710*/  I2F.RP R13, R10 ;  /* 0x0000000a000d7306 */ /* 0x000e620000209400 */
[----:B------:R-:W-:-:S04]  /*0720*/  IMAD.HI.U32 R0, R2, R5, RZ ;  /* 0x0000000502007227 */ /* 0x000fc800078e00ff */
[----:B------:R-:W-:Y:S01]  /*0730*/  IMAD R5, R0, R8, R5 ;  /* 0x0000000800057224 */ /* 0x000fe200078e0205 */
[----:B------:R-:W-:Y:S01]  /*0740*/  IABS R0, c[0x0][0x17c] ;  /* 0x00005f0000007a13 */ /* 0x000fe20000000000 */
[----:B------:R-:W-:-:S03]  /*0750*/  IMAD.HI.U32 R2, R2, R9, RZ ;  /* 0x0000000902027227 */ /* 0x000fc600078e00ff */
[----:B------:R-:W-:Y:S01]  /*0760*/  ISETP.GT.U32.AND P0, PT, R6, R5, PT ;  /* 0x000000050600720c */ /* 0x000fe20003f04070 */
[----:B------:R-:W2:Y:S01]  /*0770*/  I2F.RP R14, R0 ;  /* 0x00000000000e7306 */ /* 0x000ea20000209400 */
[----:B------:R-:W-:Y:S01]  /*0780*/  IMAD R9, R2, R8, R9 ;  /* 0x0000000802097224 */ /* 0x000fe200078e0209 */
[----:B------:R-:W-:-:S06]  /*0790*/  SHF.R.U32.HI R8, RZ, 0x2, R131 ;  /* 0x00000002ff087819 */ /* 0x000fcc0000011683 */
[----:B-1----:R-:W1:Y:S04]  /*07a0*/  MUFU.RCP R11, R13 ;  /* 0x0000000d000b7308 */ /* 0x002e680000001000 */
[----:B------:R-:W-:Y:S01]  /*07b0*/  @!P0 IMAD.IADD R5, R5, 0x1, -R6 ;  /* 0x0000000105058824 */ /* 0x000fe200078e0a06 */
[----:B------:R-:W-:-:S03]  /*07c0*/  ISETP.GE.AND P0, PT, R3, RZ, PT ;  /* 0x000000ff0300720c */ /* 0x000fc60003f06270 */
[----:B--2---:R-:W2:Y:S01]  /*07d0*/  MUFU.RCP R3, R14 ;  /* 0x0000000e00037308 */ /* 0x004ea20000001000 */
[----:B------:R-:W-:Y:S02]  /*07e0*/  ISETP.GT.U32.AND P1, PT, R6, R5, PT ;  /* 0x000000050600720c */ /* 0x000fe40003f24070 */
[----:B-1----:R-:W-:-:S05]  /*07f0*/  IADD3 R11, R11, 0xffffffe, RZ ;  /* 0x0ffffffe0b0b7810 */ /* 0x002fca0007ffe0ff */
[----:B------:R-:W1:Y:S06]  /*0800*/  F2I.FTZ.U32.TRUNC.NTZ R13, R11 ;  /* 0x0000000b000d7305 */ /* 0x000e6c000021f000 */
[----:B------:R-:W-:Y:S01]  /*0810*/  @!P1 IMAD.IADD R5, R5, 0x1, -R6 ;  /* 0x0000000105059824 */ /* 0x000fe200078e0a06 */
[----:B------:R-:W-:Y:S02]  /*0820*/  ISETP.GT.U32.AND P1, PT, R6, R9, PT ;  /* 0x000000090600720c */ /* 0x000fe40003f24070 */
[----:B--2---:R-:W-:Y:S01]  /*0830*/  IADD3 R3, R3, 0xffffffe, RZ ;  /* 0x0ffffffe03037810 */ /* 0x004fe20007ffe0ff */
[----:B------:R-:W-:Y:S01]  /*0840*/  @!P0 IMAD.MOV R5, RZ, RZ, -R5 ;  /* 0x000000ffff058224 */ /* 0x000fe200078e0a05 */
[----:B------:R-:W-:-:S04]  /*0850*/  ISETP.GE.AND P0, PT, R4, RZ, PT ;  /* 0x000000ff0400720c */ /* 0x000fc80003f06270 */
[----:B------:R-:W-:Y:S01]  /*0860*/  SEL R5, R119, R5, !P3 ;  /* 0x0000000577057207 */ /* 0x000fe20005800000 */
[----:B------:R-:W2:Y:S04]  /*0870*/  F2I.FTZ.U32.TRUNC.NTZ R3, R3 ;  /* 0x0000000300037305 */ /* 0x000ea8000021f000 */
[----:B------:R-:W-:Y:S01]  /*0880*/  @!P1 IMAD.IADD R9, R9, 0x1, -R6 ;  /* 0x0000000109099824 */ /* 0x000fe200078e0a06 */
[----:B------:R-:W-:Y:S01]  /*0890*/  @!P1 IADD3 R2, R2, 0x1, RZ ;  /* 0x0000000102029810 */ /* 0x000fe20007ffe0ff */
[----:B------:R-:W-:Y:S01]  /*08a0*/  IMAD.IADD R120, R120, 0x1, R5 ;  /* 0x0000000178787824 */ /* 0x000fe200078e0205 */
[----:B------:R-:W-:Y:S01]  /*08b0*/  ISETP.GT.AND P1, PT, R150, 0x1f, PT ;  /* 0x0000001f9600780c */ /* 0x000fe20003f24270 */
[----:B-1----:R-:W-:Y:S01]  /*08c0*/  IMAD.MOV R5, RZ, RZ, -R13 ;  /* 0x000000ffff057224 */ /* 0x002fe200078e0a0d */
[----:B------:R-:W-:Y:S01]  /*08d0*/  ISETP.GE.U32.AND P2, PT, R9, R6, PT ;  /* 0x000000060900720c */ /* 0x000fe20003f46070 */
[----:B------:R-:W-:Y:S01]  /*08e0*/  IMAD.SHL.U32 R120, R120, 0x80, RZ ;  /* 0x0000008078787824 */ /* 0x000fe200078e00ff */
[----:B------:R-:W-:Y:S01]  /*08f0*/  LOP3.LUT R9, R147, 0x78, R8, 0xf8, !PT ;  /* 0x0000007893097812 */ /* 0x000fe200078ef808 */
[----:B------:R-:W-:-:S03]  /*0900*/  IMAD R11, R5, R10, RZ ;  /* 0x0000000a050b7224 */ /* 0x000fc600078e02ff */
[----:B------:R-:W-:Y:S01]  /*0910*/  LOP3.LUT R5, R120, R9, RZ, 0xfc, !PT ;  /* 0x0000000978057212 */ /* 0x000fe200078efcff */
[----:B------:R-:W-:-:S03]  /*0920*/  IMAD.HI.U32 R7, R13, R11, R12 ;  /* 0x0000000b0d077227 */ /* 0x000fc600078e000c */
[----:B------:R-:W-:Y:S01]  /*0930*/  IABS R13, R5 ;  /* 0x00000005000d7213 */ /* 0x000fe20000000000 */
[----:B--2---:R-:W-:Y:S01]  /*0940*/  IMAD.MOV R11, RZ, RZ, -R3 ;  /* 0x000000ffff0b7224 */ /* 0x004fe200078e0a03 */
[----:B------:R-:W-:Y:S01]  /*0950*/  IADD3 R8, R5, 0x40, RZ ;  /* 0x0000004005087810 */ /* 0x000fe20007ffe0ff */
[----:B------:R-:W-:Y:S01]  /*0960*/  IMAD R140, R9, 0x20, R140 ;  /* 0x00000020098c7824 */ /* 0x000fe200078e028c */
[----:B------:R-:W-:Y:S01]  /*0970*/  @P2 IADD3 R2, R2, 0x1, RZ ;  /* 0x0000000102022810 */ /* 0x000fe20007ffe0ff */
[----:B------:R-:W-:Y:S01]  /*0980*/  IMAD R11, R11, R0, RZ ;  /* 0x000000000b0b7224 */ /* 0x000fe200078e02ff */
[----:B------:R-:W-:Y:S01]  /*0990*/  IABS R16, R8 ;  /* 0x0000000800107213 */ /* 0x000fe20000000000 */
[----:B------:R-:W-:Y:S02]  /*09a0*/  IMAD.SHL.U32 R140, R140, 0x2, RZ ;  /* 0x000000028c8c7824 */ /* 0x000fe400078e00ff */
[----:B------:R-:W-:Y:S02]  /*09b0*/  IMAD.MOV.U32 R4, RZ, RZ, R2 ;  /* 0x000000ffff047224 */ /* 0x000fe400078e0002 */
[----:B------:R-:W-:-:S04]  /*09c0*/  IMAD.HI.U32 R2, R7, R13, RZ ;  /* 0x0000000d07027227 */ /* 0x000fc800078e00ff */
[----:B------:R-:W-:Y:S02]  /*09d0*/  IMAD.MOV R6, RZ, RZ, -R2 ;  /* 0x000000ffff067224 */ /* 0x000fe400078e0a02 */
[----:B------:R-:W-:Y:S02]  /*09e0*/  IMAD.MOV.U32 R2, RZ, RZ, RZ ;  /* 0x000000ffff027224 */ /* 0x000fe400078e00ff */
[----:B------:R-:W-:Y:S01]  /*09f0*/  @!P0 IMAD.MOV R4, RZ, RZ, -R4 ;  /* 0x000000ffff048224 */ /* 0x000fe200078e0a04 */
[----:B------:R-:W-:Y:S01]  /*0a00*/  ISETP.GE.AND P0, PT, R144, c[0x0][0x180], PT ;  /* 0x0000600090007a0c */ /* 0x000fe20003f06270 */
[----:B------:R-:W-:Y:S01]  /*0a10*/  IMAD.HI.U32 R15, R3, R11, R2 ;  /* 0x0000000b030f7227 */ /* 0x000fe200078e0002 */
[C---:B------:R-:W-:Y:S02]  /*0a20*/  IADD3 R3, R5.reuse, 0x20, RZ ;  /* 0x0000002005037810 */ /* 0x040fe40007ffe0ff */
[----:B------:R-:W-:Y:S01]  /*0a30*/  IADD3 R2, R5, 0x60, RZ ;  /* 0x0000006005027810 */ /* 0x000fe20007ffe0ff */
[----:B------:R-:W-:Y:S01]  /*0a40*/  IMAD.HI.U32 R9, R7, R16, RZ ;  /* 0x0000001007097227 */ /* 0x000fe200078e00ff */
[----:B------:R-:W-:-:S02]  /*0a50*/  IABS R14, R3 ;  /* 0x00000003000e7213 */ /* 0x000fc40000000000 */
[----:B------:R-:W-:Y:S01]  /*0a60*/  IABS R12, R2 ;  /* 0x00000002000c7213 */ /* 0x000fe20000000000 */
[----:B------:R-:W-:Y:S01]  /*0a70*/  IMAD.MOV R9, RZ, RZ, -R9 ;  /* 0x000000ffff097224 */ /* 0x000fe200078e0a09 */
[----:B------:R-:W-:Y:S01]  /*0a80*/  SEL R119, R119, R4, !P3 ;  /* 0x0000000477777207 */ /* 0x000fe20005800000 */
[----:B------:R-:W-:Y:S01]  /*0a90*/  IMAD.HI.U32 R11, R7, R14, RZ ;  /* 0x0000000e070b7227 */ /* 0x000fe200078e00ff */
[----:B------:R-:W-:Y:S02]  /*0aa0*/  ISETP.GE.AND P6, PT, R3, RZ, PT ;  /* 0x000000ff0300720c */ /* 0x000fe40003fc6270 */
[----:B------:R-:W-:Y:S01]  /*0ab0*/  SHF.R.U32.HI R3, RZ, 0x1, R131 ;  /* 0x00000001ff037819 */ /* 0x000fe20000011683 */
[----:B------:R-:W-:-:S03]  /*0ac0*/  IMAD.HI.U32 R7, R7, R12, RZ ;  /* 0x0000000c07077227 */ /* 0x000fc600078e00ff */
[----:B------:R-:W-:Y:S01]  /*0ad0*/  SGXT.U32 R3, R3, 0x2 ;  /* 0x000000020303781a */ /* 0x000fe20000000000 */
[C---:B------:R-:W-:Y:S01]  /*0ae0*/  IMAD R13, R10.reuse, R6, R13 ;  /* 0x000000060a0d7224 */ /* 0x040fe200078e020d */
[----:B------:R-:W-:Y:S01]  /*0af0*/  SEL R6, RZ, 0x10, !P1 ;  /* 0x00000010ff067807 */ /* 0x000fe20004800000 */
[----:B------:R-:W-:Y:S01]  /*0b00*/  IMAD.MOV R11, RZ, RZ, -R11 ;  /* 0x000000ffff0b7224 */ /* 0x000fe200078e0a0b */
[----:B------:R-:W-:Y:S01]  /*0b10*/  ISETP.GE.AND P1, PT, R5, RZ, PT ;  /* 0x000000ff0500720c */ /* 0x000fe20003f26270 */
[C---:B------:R-:W-:Y:S01]  /*0b20*/  IMAD R9, R10.reuse, R9, R16 ;  /* 0x000000090a097224 */ /* 0x040fe200078e0210 */
[----:B------:R-:W-:Y:S01]  /*0b30*/  ISETP.GT.U32.AND P5, PT, R10, R13, PT ;  /* 0x0000000d0a00720c */ /* 0x000fe20003fa4070 */
[----:B------:R-:W-:Y:S01]  /*0b40*/  IMAD R119, R119, 0x40, R146 ;  /* 0x0000004077777824 */ /* 0x000fe200078e0292 */
[----:B------:R-:W-:Y:S01]  /*0b50*/  LOP3.LUT R137, R98, R3, RZ, 0x3c, !PT ;  /* 0x0000000362897212 */ /* 0x000fe200078e3cff */
[----:B------:R-:W-:Y:S01]  /*0b60*/  IMAD.MOV R7, RZ, RZ, -R7 ;  /* 0x000000ffff077224 */ /* 0x000fe200078e0a07 */
[C---:B------:R-:W-:Y:S01]  /*0b70*/  ISETP.GT.U32.AND P4, PT, R10.reuse, R9, PT ;  /* 0x000000090a00720c */ /* 0x040fe20003f84070 */
[C---:B------:R-:W-:Y:S01]  /*0b80*/  IMAD R11, R10.reuse, R11, R14 ;  /* 0x0000000b0a0b7224 */ /* 0x040fe200078e020e */
[----:B------:R-:W-:Y:S01]  /*0b90*/  IABS R4, R119 ;  /* 0x0000007700047213 */ /* 0x000fe20000000000 */
[----:B------:R-:W-:Y:S01]  /*0ba0*/  IMAD R7, R10, R7, R12 ;  /* 0x000000070a077224 */ /* 0x000fe200078e020c */
[----:B------:R-:W-:Y:S01]  /*0bb0*/  SEL R14, R6, RZ, !P0 ;  /* 0x000000ff060e7207 */ /* 0x000fe20004000000 */
[----:B------:R-:W-:Y:S01]  /*0bc0*/  IMAD.SHL.U32 R137, R137, 0x8, RZ ;  /* 0x0000000889897824 */ /* 0x000fe200078e00ff */
[C---:B------:R-:W-:Y:S01]  /*0bd0*/  ISETP.GT.U32.AND P2, PT, R10.reuse, R11, PT ;  /* 0x0000000b0a00720c */ /* 0x040fe20003f44070 */
[----:B------:R-:W-:Y:S01]  /*0be0*/  IMAD.HI.U32 R15, R15, R4, RZ ;  /* 0x000000040f0f7227 */ /* 0x000fe200078e00ff */
[----:B------:R-:W-:-:S02]  /*0bf0*/  ISETP.GT.U32.AND P3, PT, R10, R7, PT ;  /* 0x000000070a00720c */ /* 0x000fc40003f64070 */
[----:B------:R-:W-:Y:S01]  /*0c00*/  ISETP.NE.U32.AND P0, PT, R14, RZ, PT ;  /* 0x000000ff0e00720c */ /* 0x000fe20003f05070 */
[----:B------:R-:W-:Y:S02]  /*0c10*/  IMAD.MOV R15, RZ, RZ, -R15 ;  /* 0x000000ffff0f7224 */ /* 0x000fe400078e0a0f */
[--C-:B------:R-:W-:Y:S02]  /*0c20*/  @!P5 IMAD.IADD R13, R13, 0x1, -R10.reuse ;  /* 0x000000010d0dd824 */ /* 0x100fe400078e0a0a */
[----:B------:R-:W-:Y:S01]  /*0c30*/  @!P4 IMAD.IADD R9, R9, 0x1, -R10 ;  /* 0x000000010909c824 */ /* 0x000fe200078e0a0a */
[----:B------:R-:W-:Y:S01]  /*0c40*/  ISETP.GT.AND P4, PT, R150, 0x3f, PT ;  /* 0x0000003f9600780c */ /* 0x000fe20003f84270 */
[----:B------:R-:W-:Y:S02]  /*0c50*/  IMAD R15, R0, R15, R4 ;  /* 0x0000000f000f7224 */ /* 0x000fe400078e0204 */
[--C-:B------:R-:W-:Y:S01]  /*0c60*/  @!P2 IMAD.IADD R11, R11, 0x1, -R10.reuse ;  /* 0x000000010b0ba824 */ /* 0x100fe200078e0a0a */
[----:B------:R-:W-:Y:S01]  /*0c70*/  ISETP.GT.U32.AND P2, PT, R10, R13, PT ;  /* 0x0000000d0a00720c */ /* 0x000fe20003f44070 */
[----:B------:R-:W-:Y:S01]  /*0c80*/  @!P3 IMAD.IADD R7, R7, 0x1, -R10 ;  /* 0x000000010707b824 */ /* 0x000fe200078e0a0a */
[----:B------:R-:W-:Y:S01]  /*0c90*/  SEL R5, RZ, 0x10, !P4 ;  /* 0x00000010ff057807 */ /* 0x000fe20006000000 */
[----:B------:R-:W-:Y:S01]  /*0ca0*/  IMAD.SHL.U32 R12, R92, 0x20, RZ ;  /* 0x000000205c0c7824 */ /* 0x000fe200078e00ff */
[----:B------:R-:W-:-:S02]  /*0cb0*/  ISETP.GE.AND P4, PT, R144, UR5, PT ;  /* 0x0000000590007c0c */ /* 0x000fc4000bf86270 */
[----:B------:R-:W-:Y:S02]  /*0cc0*/  ISETP.GT.U32.AND P5, PT, R0, R15, PT ;  /* 0x0000000f0000720c */ /* 0x000fe40003fa4070 */
[----:B------:R-:W-:Y:S02]  /*0cd0*/  SEL R16, R5, RZ, !P4 ;  /* 0x000000ff05107207 */ /* 0x000fe40006000000 */
[----:B------:R-:W-:Y:S02]  /*0ce0*/  ISETP.GT.U32.AND P4, PT, R10, R7, PT ;  /* 0x000000070a00720c */ /* 0x000fe40003f84070 */
[----:B------:R-:W-:Y:S01]  /*0cf0*/  ISETP.GT.AND P3, PT, R150, 0x5f, PT ;  /* 0x0000005f9600780c */ /* 0x000fe20003f64270 */
[----:B------:R-:W-:Y:S01]  /*0d00*/  @!P2 IMAD.IADD R13, R13, 0x1, -R10 ;  /* 0x000000010d0da824 */ /* 0x000fe200078e0a0a */
[----:B------:R-:W-:Y:S02]  /*0d10*/  ISETP.GT.U32.AND P2, PT, R10, R9, PT ;  /* 0x000000090a00720c */ /* 0x000fe40003f44070 */
[----:B------:R-:W-:Y:S01]  /*0d20*/  SEL R4, RZ, 0x10, !P3 ;  /* 0x00000010ff047807 */ /* 0x000fe20005800000 */
[----:B------:R-:W-:Y:S01]  /*0d30*/  @!P1 IMAD.MOV R13, RZ, RZ, -R13 ;  /* 0x000000ffff0d9224 */ /* 0x000fe200078e0a0d */
[----:B------:R-:W-:Y:S01]  /*0d40*/  ISETP.GE.AND P3, PT, R144, UR4, PT ;  /* 0x0000000490007c0c */ /* 0x000fe2000bf66270 */
[----:B------:R-:W-:Y:S01]  /*0d50*/  @!P5 IMAD.IADD R15, R15, 0x1, -R0 ;  /* 0x000000010f0fd824 */ /* 0x000fe200078e0a00 */
[----:B------:R-:W-:-:S02]  /*0d60*/  ISETP.GT.U32.AND P5, PT, R10, R11, PT ;  /* 0x0000000b0a00720c */ /* 0x000fc40003fa4070 */
[----:B------:R-:W-:Y:S01]  /*0d70*/  ISETP.GE.AND P1, PT, R8, RZ, PT ;  /* 0x000000ff0800720c */ /* 0x000fe20003f26270 */
[--C-:B------:R-:W-:Y:S01]  /*0d80*/  @!P4 IMAD.IADD R7, R7, 0x1, -R10.reuse ;  /* 0x000000010707c824 */ /* 0x100fe200078e0a0a */
[----:B------:R-:W-:Y:S02]  /*0d90*/  SEL R14, R4, RZ, !P3 ;  /* 0x000000ff040e7207 */ /* 0x000fe40005800000 */
[----:B------:R-:W-:Y:S01]  /*0da0*/  ISETP.GT.U32.AND P3, PT, R0, R15, PT ;  /* 0x0000000f0000720c */ /* 0x000fe20003f64070 */
[--C-:B------:R-:W-:Y:S01]  /*0db0*/  @!P2 IMAD.IADD R9, R9, 0x1, -R10.reuse ;  /* 0x000000010909a824 */ /* 0x100fe200078e0a0a */
[----:B------:R-:W-:Y:S02]  /*0dc0*/  ISETP.GE.AND P4, PT, R2, RZ, PT ;  /* 0x000000ff0200720c */ /* 0x000fe40003f86270 */
[----:B------:R-:W-:Y:S02]  /*0dd0*/  LOP3.LUT R2, RZ, c[0x0][0x178], RZ, 0x33, !PT ;  /* 0x00005e00ff027a12 */ /* 0x000fe400078e33ff */
[----:B------:R-:W-:Y:S01]  /*0de0*/  ISETP.NE.U32.AND P2, PT, R14, RZ, PT ;  /* 0x000000ff0e00720c */ /* 0x000fe20003f45070 */
[----:B------:R-:W-:Y:S01]  /*0df0*/  @!P5 IMAD.IADD R11, R11, 0x1, -R10 ;  /* 0x000000010b0bd824 */ /* 0x000fe200078e0a0a */
[----:B------:R-:W-:Y:S01]  /*0e00*/  LOP3.LUT R137, R12, R137, RZ, 0xfc, !PT ;  /* 0x000000890c897212 */ /* 0x000fe200078efcff */
[----:B------:R-:W-:Y:S01]  /*0e10*/  @!P1 IMAD.MOV R9, RZ, RZ, -R9 ;  /* 0x000000ffff099224 */ /* 0x000fe200078e0a09 */
[C---:B------:R-:W-:Y:S01]  /*0e20*/  ISETP.GE.AND P1, PT, R142.reuse, c[0x0][0x180], PT ;  /* 0x000060008e007a0c */ /* 0x040fe20003f26270 */
[----:B------:R-:W-:Y:S01]  /*0e30*/  @!P6 IMAD.MOV R11, RZ, RZ, -R11 ;  /* 0x000000ffff0be224 */ /* 0x000fe200078e0a0b */
[----:B------:R-:W-:Y:S01]  /*0e40*/  ISETP.GE.AND P6, PT, R142, UR5, PT ;  /* 0x000000058e007c0c */ /* 0x000fe2000bfc6270 */
[----:B------:R-:W-:Y:S01]  /*0e50*/  @!P3 IMAD.IADD R15, R15, 0x1, -R0 ;  /* 0x000000010f0fb824 */ /* 0x000fe200078e0a00 */
[----:B------:R-:W-:Y:S01]  /*0e60*/  ISETP.NE.AND P3, PT, RZ, c[0x0][0x178], PT ;  /* 0x00005e00ff007a0c */ /* 0x000fe20003f65270 */
[----:B------:R-:W-:Y:S01]  /*0e70*/  @!P4 IMAD.MOV R7, RZ, RZ, -R7 ;  /* 0x000000ffff07c224 */ /* 0x000fe200078e0a07 */
[----:B------:R-:W-:Y:S01]  /*0e80*/  SEL R0, R6, RZ, !P1 ;  /* 0x000000ff06007207 */ /* 0x000fe20004800000 */
[----:B------:R-:W-:Y:S01]  /*0e90*/  IMAD.SHL.U32 R137, R137, 0x2, RZ ;  /* 0x0000000289897824 */ /* 0x000fe200078e00ff */
[----:B------:R-:W-:-:S02]  /*0ea0*/  SEL R13, R2, R13, !P3 ;  /* 0x0000000d020d7207 */ /* 0x000fc40005800000 */
[C---:B------:R-:W-:Y:S02]  /*0eb0*/  SEL R11, R2.reuse, R11, !P3 ;  /* 0x0000000b020b7207 */ /* 0x040fe40005800000 */
[C---:B------:R-:W-:Y:S01]  /*0ec0*/  SEL R9, R2.reuse, R9, !P3 ;  /* 0x0000000902097207 */ /* 0x040fe20005800000 */
[--C-:B------:R-:W-:Y:S01]  /*0ed0*/  IMAD R122, R13, c[0x0][0x184], R144.reuse ;  /* 0x000061000d7a7a24 */ /* 0x100fe200078e0290 */
[----:B------:R-:W-:Y:S01]  /*0ee0*/  SEL R7, R2, R7, !P3 ;  /* 0x0000000702077207 */ /* 0x000fe20005800000 */
[--C-:B------:R-:W-:Y:S01]  /*0ef0*/  IMAD R124, R11, c[0x0][0x184], R144.reuse ;  /* 0x000061000b7c7a24 */ /* 0x100fe200078e0290 */
[----:B------:R-:W-:Y:S01]  /*0f00*/  ISETP.NE.U32.AND P3, PT, R0, RZ, PT ;  /* 0x000000ff0000720c */ /* 0x000fe20003f65070 */
[--C-:B------:R-:W-:Y:S01]  /*0f10*/  IMAD R126, R9, c[0x0][0x184], R144.reuse ;  /* 0x00006100097e7a24 */ /* 0x100fe200078e0290 */
[----:B------:R-:W-:Y:S01]  /*0f20*/  ISETP.GE.AND P4, PT, R119, RZ, PT ;  /* 0x000000ff7700720c */ /* 0x000fe20003f86270 */
[----:B------:R-:W-:Y:S01]  /*0f30*/  IMAD R128, R7, c[0x0][0x184], R144 ;  /* 0x0000610007807a24 */ /* 0x000fe200078e0290 */
[----:B------:R-:W-:-:S02]  /*0f40*/  SEL R0, R5, RZ, !P6 ;  /* 0x000000ff05007207 */ /* 0x000fc40007000000 */
[----:B------:R-:W-:Y:S02]  /*0f50*/  ISETP.NE.AND P6, PT, RZ, c[0x0][0x17c], PT ;  /* 0x00005f00ff007a0c */ /* 0x000fe40003fc5270 */
[----:B------:R-:W-:Y:S02]  /*0f60*/  ISETP.GE.AND P1, PT, R142, UR4, PT ;  /* 0x000000048e007c0c */ /* 0x000fe4000bf26270 */
[C---:B------:R-:W-:Y:S02]  /*0f70*/  LOP3.LUT R14, R98.reuse, 0x2, RZ, 0xfc, !PT ;  /* 0x00000002620e7812 */ /* 0x040fe400078efcff */
[C---:B------:R-:W-:Y:S02]  /*0f80*/  LOP3.LUT R12, R98.reuse, 0x4, RZ, 0xfc, !PT ;  /* 0x00000004620c7812 */ /* 0x040fe400078efcff */
[----:B------:R-:W-:Y:S01]  /*0f90*/  LOP3.LUT R10, R98, 0x6, RZ, 0xfc, !PT ;  /* 0x00000006620a7812 */ /* 0x000fe200078efcff */
[----:B------:R-:W-:Y:S01]  /*0fa0*/  @!P4 IMAD.MOV R15, RZ, RZ, -R15 ;  /* 0x000000ffff0fc224 */ /* 0x000fe200078e0a0f */
[----:B------:R-:W-:-:S02]  /*0fb0*/  ISETP.NE.U32.AND P4, PT, R0, RZ, PT ;  /* 0x000000ff0000720c */ /* 0x000fc40003f85070 */
[----:B------:R-:W-:Y:S02]  /*0fc0*/  SEL R8, R4, RZ, !P1 ;  /* 0x000000ff04087207 */ /* 0x000fe40004800000 */
[----:B------:R-:W-:Y:S02]  /*0fd0*/  @!P6 LOP3.LUT R15, RZ, c[0x0][0x17c], RZ, 0x33, !PT ;  /* 0x00005f00ff0fea12 */ /* 0x000fe400078e33ff */
[----:B------:R-:W-:Y:S02]  /*0fe0*/  LOP3.LUT R2, R131, 0xf, RZ, 0xc0, !PT ;  /* 0x0000000f83027812 */ /* 0x000fe400078ec0ff */
[----:B------:R-:W-:Y:S01]  /*0ff0*/  LOP3.LUT R0, R98, 0x7, R131, 0x78, !PT ;  /* 0x0000000762007812 */ /* 0x000fe200078e7883 */
[----:B------:R-:W-:Y:S01]  /*1000*/  IMAD R94, R142, c[0x0][0x188], R15 ;  /* 0x000062008e5e7a24 */ /* 0x000fe200078e020f */
[--C-:B------:R-:W-:Y:S02]  /*1010*/  LOP3.LUT R135, R14, 0x7, R131.reuse, 0x78, !PT ;  /* 0x000000070e877812 */ /* 0x100fe400078e7883 */
[--C-:B------:R-:W-:Y:S01]  /*1020*/  LOP3.LUT R17, R12, 0x7, R131.reuse, 0x78, !PT ;  /* 0x000000070c117812 */ /* 0x100fe200078e7883 */
[----:B------:R-:W-:Y:S01]  /*1030*/  IMAD.SHL.U32 R19, R0, 0x8, RZ ;  /* 0x0000000800137824 */ /* 0x000fe200078e00ff */
[----:B------:R-:W-:Y:S01]  /*1040*/  LOP3.LUT R133, R10, 0x7, R131, 0x78, !PT ;  /* 0x000000070a857812 */ /* 0x000fe200078e7883 */
[----:B------:R-:W-:Y:S01]  /*1050*/  IMAD.SHL.U32 R135, R135, 0x8, RZ ;  /* 0x0000000887877824 */ /* 0x000fe200078e00ff */
[----:B------:R-:W-:Y:S01]  /*1060*/  ISETP.GE.AND P6, PT, R141, c[0x0][0x180], PT ;  /* 0x000060008d007a0c */ /* 0x000fe20003fc6270 */
[----:B------:R-:W-:Y:S01]  /*1070*/  IMAD.SHL.U32 R17, R17, 0x8, RZ ;  /* 0x0000000811117824 */ /* 0x000fe200078e00ff */
[----:B------:R-:W-:Y:S01]  /*1080*/  ISETP.NE.U32.AND P1, PT, R8, RZ, PT ;  /* 0x000000ff0800720c */ /* 0x000fe20003f25070 */
[----:B------:R-:W-:Y:S01]  /*1090*/  IMAD.SHL.U32 R8, R2, 0x40, RZ ;  /* 0x0000004002087824 */ /* 0x000fe200078e00ff */
[----:B------:R-:W-:Y:S01]  /*10a0*/  SEL R6, R6, RZ, !P6 ;  /* 0x000000ff06067207 */ /* 0x000fe20007000000 */
[----:B------:R-:W-:Y:S01]  /*10b0*/  IMAD.SHL.U32 R133, R133, 0x8, RZ ;  /* 0x0000000885857824 */ /* 0x000fe200078e00ff */
[----:B------:R-:W-:Y:S01]  /*10c0*/  ISETP.NE.U32.AND P5, PT, R16, RZ, PT ;  /* 0x000000ff1000720c */ /* 0x000fe20003fa5070 */
[----:B------:R-:W-:Y:S01]  /*10d0*/  IMAD.WIDE R10, R126, R121, c[0x0][0x160] ;  /* 0x000058007e0a7625 */ /* 0x000fe200078e0279 */
[----:B------:R-:W-:-:S02]  /*10e0*/  ISETP.NE.U32.AND P6, PT, R6, RZ, PT ;  /* 0x000000ff0600720c */ /* 0x000fc40003fc5070 */
[-C--:B------:R-:W-:Y:S01]  /*10f0*/  LOP3.LUT R136, R19, R8.reuse, RZ, 0xfc, !PT ;  /* 0x0000000813887212 */ /* 0x080fe200078efcff */
[-C--:B------:R-:W-:Y:S01]  /*1100*/  IMAD.WIDE R6, R122, R121.reuse, c[0x0][0x160] ;  /* 0x000058007a067625 */ /* 0x080fe200078e0279 */
[-C--:B------:R-:W-:Y:S02]  /*1110*/  LOP3.LUT R135, R135, R8.reuse, RZ, 0xfc, !PT ;  /* 0x0000000887877212 */ /* 0x080fe400078efcff */
[-C--:B------:R-:W-:Y:S01]  /*1120*/  LOP3.LUT R134, R17, R8.reuse, RZ, 0xfc, !PT ;  /* 0x0000000811867212 */ /* 0x080fe200078efcff */
[----:B------:R-:W-:Y:S01]  /*1130*/  IMAD R96, R159, 0x10, R94 ;  /* 0x000000109f607824 */ /* 0x000fe200078e025e */
[----:B------:R-:W-:Y:S01]  /*1140*/  LOP3.LUT R133, R133, R8, RZ, 0xfc, !PT ;  /* 0x0000000885857212 */ /* 0x000fe200078efcff */
[-C--:B------:R-:W-:Y:S01]  /*1150*/  IMAD.WIDE R8, R124, R121.reuse, c[0x0][0x160] ;  /* 0x000058007c087625 */ /* 0x080fe200078e0279 */
[----:B------:R1:W-:Y:S03]  /*1160*/  LDGSTS.E.BYPASS.LTC128B.128 [R140], [R6.64], P0 ;  /* 0x00000000068c7fae */ /* 0x0003e60008101d4c */
[-C--:B------:R-:W-:Y:S01]  /*1170*/  IMAD.WIDE R12, R128, R121.reuse, c[0x0][0x160] ;  /* 0x00005800800c7625 */ /* 0x080fe200078e0279 */
[----:B------:R2:W-:Y:S03]  /*1180*/  LDGSTS.E.BYPASS.LTC128B.128 [R140+0x800], [R8.64], P0 ;  /* 0x00800000088c7fae */ /* 0x0005e60008101d4c */
[-C--:B------:R-:W-:Y:S01]  /*1190*/  IMAD.WIDE R14, R94, R121.reuse, c[0x0][0x168] ;  /* 0x00005a005e0e7625 */ /* 0x080fe200078e0279 */
[----:B------:R3:W-:Y:S03]  /*11a0*/  LDGSTS.E.BYPASS.LTC128B.128 [R140+0x1000], [R10.64], P0 ;  /* 0x010000000a8c7fae */ /* 0x0007e60008101d4c */
[----:B------:R-:W-:Y:S01]  /*11b0*/  IMAD.WIDE R16, R96, R121, c[0x0][0x168] ;  /* 0x00005a0060107625 */ /* 0x000fe200078e0279 */
[----:B------:R1:W-:Y:S01]  /*11c0*/  LDGSTS.E.BYPASS.LTC128B.128 [R140+0x1800], [R12.64], P0 ;  /* 0x018000000c8c7fae */ /* 0x0003e20008101d4c */
[----:B------:R-:W-:-:S02]  /*11d0*/  ISETP.GE.AND P0, PT, R141, UR5, PT ;  /* 0x000000058d007c0c */ /* 0x000fc4000bf06270 */
[----:B------:R-:W-:Y:S01]  /*11e0*/  IMAD.SHL.U32 R159, R159, 0x20, RZ ;  /* 0x000000209f9f7824 */ /* 0x000fe200078e00ff */
[----:B------:R-:W0:Y:S01]  /*11f0*/  LDGDEPBAR ;  /* 0x00000000000079af */ /* 0x000e220000000000 */
[----:B------:R-:W-:Y:S01]  /*1200*/  SEL R5, R5, RZ, !P0 ;  /* 0x000000ff05057207 */ /* 0x000fe20004000000 */
[----:B------:R-:W-:Y:S01]  /*1210*/  IMAD.SHL.U32 R136, R136, 0x2, RZ ;  /* 0x0000000288887824 */ /* 0x000fe200078e00ff */
[----:B------:R-:W-:Y:S01]  /*1220*/  ISETP.GE.AND P0, PT, R141, UR4, PT ;  /* 0x000000048d007c0c */ /* 0x000fe2000bf06270 */
[----:B------:R1:W-:Y:S01]  /*1230*/  LDGSTS.E.BYPASS.LTC128B.128 [R139+0x8000], [R14.64], P3 ;  /* 0x080000000e8b7fae */ /* 0x0003e20009901d4c */
[----:B------:R-:W-:Y:S01]  /*1240*/  ISETP.NE.U32.AND P3, PT, R5, RZ, PT ;  /* 0x000000ff0500720c */ /* 0x000fe20003f65070 */
[----:B------:R-:W-:Y:S01]  /*1250*/  IMAD.WIDE R18, R159, 0x2, R16 ;  /* 0x000000029f127825 */ /* 0x000fe200078e0210 */
[----:B------:R-:W-:Y:S01]  /*1260*/  SEL R4, R4, RZ, !P0 ;  /* 0x000000ff04047207 */ /* 0x000fe20004000000 */
[----:B------:R2:W-:Y:S02]  /*1270*/  LDGSTS.E.BYPASS.LTC128B.128 [R139+0x8800], [R16.64], P6 ;  /* 0x08800000108b7fae */ /* 0x0005e4000b101d4c */
[----:B------:R-:W-:Y:S01]  /*1280*/  IMAD.SHL.U32 R135, R135, 0x2, RZ ;  /* 0x0000000287877824 */ /* 0x000fe200078e00ff */
[----:B------:R-:W-:Y:S01]  /*1290*/  ISETP.NE.U32.AND P0, PT, R4, RZ, PT ;  /* 0x000000ff0400720c */ /* 0x000fe20003f05070 */
[----:B------:R-:W0:Y:S01]  /*12a0*/  LDGDEPBAR ;  /* 0x00000000000079af */ /* 0x000e220000000000 */
[----:B------:R-:W-:-:S03]  /*12b0*/  IMAD.WIDE R4, R159, 0x2, R14 ;  /* 0x000000029f047825 */ /* 0x000fc600078e020e */
[----:B------:R-:W-:Y:S01]  /*12c0*/  BAR.SYNC.DEFER_BLOCKING 0x0 ;  /* 0x0000000000007b1d */ /* 0x000fe20000010000 */
[----:B------:R-:W-:Y:S02]  /*12d0*/  IMAD.SHL.U32 R134, R134, 0x2, RZ ;  /* 0x0000000286867824 */ /* 0x000fe400078e00ff */
[----:B------:R-:W-:Y:S02]  /*12e0*/  IMAD.SHL.U32 R133, R133, 0x2, RZ ;  /* 0x0000000285857824 */ /* 0x000fe400078e00ff */
[----:B-1----:R-:W-:-:S04]  /*12f0*/  IMAD.WIDE R14, R159, 0x2, R4 ;  /* 0x000000029f0e7825 */ /* 0x002fc800078e0204 */
[----:B--2---:R-:W-:Y:S01]  /*1300*/  IMAD.WIDE R16, R159, 0x2, R18 ;  /* 0x000000029f107825 */ /* 0x004fe200078e0212 */
[----:B------:R-:W-:Y:S01]  /*1310*/  @!PT LDS RZ, [RZ] ;  /* 0x00000000fffff984 */ /* 0x000fe20000000800 */
[----:B------:R-:W-:Y:S01]  /*1320*/  @!PT LDS RZ, [RZ] ;  /* 0x00000000fffff984 */ /* 0x000fe20000000800 */
[----:B------:R-:W-:Y:S01]  /*1330*/  @!PT LDS RZ, [RZ] ;  /* 0x00000000fffff984 */ /* 0x000fe20000000800 */
[----:B------:R1:W-:Y:S04]  /*1340*/  LDGSTS.E.BYPASS.LTC128B.128 [R140+0x2000], [R6.64+0x40], P5 ;  /* 0x02000040068c7fae */ /* 0x0003e8000a901d4c */
[----:B------:R2:W-:Y:S04]  /*1350*/  LDGSTS.E.BYPASS.LTC128B.128 [R140+0x2800], [R8.64+0x40], P5 ;  /* 0x02800040088c7fae */ /* 0x0005e8000a901d4c */
[----:B------:R3:W-:Y:S04]  /*1360*/  LDGSTS.E.BYPASS.LTC128B.128 [R140+0x3000], [R10.64+0x40], P5 ;  /* 0x030000400a8c7fae */ /* 0x0007e8000a901d4c */
[----:B------:R1:W-:Y:S04]  /*1370*/  LDGSTS.E.BYPASS.LTC128B.128 [R140+0x3800], [R12.64+0x40], P5 ;  /* 0x038000400c8c7fae */ /* 0x0003e8000a901d4c */
[----:B------:R-:W0:Y:S04]  /*1380*/  LDGDEPBAR ;  /* 0x00000000000079af */ /* 0x000e280000000000 */
[----:B------:R1:W-:Y:S04]  /*1390*/  LDGSTS.E.BYPASS.LTC128B.128 [R139+0x9000], [R4.64], P4 ;  /* 0x09000000048b7fae */ /* 0x0003e8000a101d4c */
[----:B------:R2:W-:Y:S04]  /*13a0*/  LDGSTS.E.BYPASS.LTC128B.128 [R139+0x9800], [R18.64], P3 ;  /* 0x09800000128b7fae */ /* 0x0005e80009901d4c */
[----:B------:R-:W0:Y:S04]  /*13b0*/  LDGDEPBAR ;  /* 0x00000000000079af */ /* 0x000e280000000000 */
[----:B------:R-:W-:Y:S01]  /*13c0*/  BAR.SYNC.DEFER_BLOCKING 0x0 ;  /* 0x0000000000007b1d */ /* 0x000fe20000010000 */
[----:B-1----:R-:W-:Y:S01]  /*13d0*/  CS2R R4, SRZ ;  /* 0x0000000000047805 */ /* 0x002fe2000001ff00 */
[----:B--2---:R-:W-:-:S04]  /*13e0*/  CS2R R18, SRZ ;  /* 0x0000000000127805 */ /* 0x004fc8000001ff00 */
        /* <DEDUP_REMOVED lines=9> */
[----:B------:R3:W-:Y:S01]  /*1480*/  LDGSTS.E.BYPASS.LTC128B.128 [R139+0xa800], [R16.64], P0 ;  /* 0x0a800000108b7fae */ /* 0x0007e20008101d4c */
[----:B------:R-:W-:Y:S01]  /*1490*/  ISETP.GE.AND P0, PT, R150, 0x20, PT ;  /* 0x000000209600780c */ /* 0x000fe20003f06270 */
[----:B-1----:R-:W-:-:S02]  /*14a0*/  CS2R R6, SRZ ;  /* 0x0000000000067805 */ /* 0x002fc4000001ff00 */
[----:B------:R-:W0:Y:S01]  /*14b0*/  LDGDEPBAR ;  /* 0x00000000000079af */ /* 0x000e220000000000 */
[----:B--2---:R-:W-:Y:S01]  /*14c0*/  CS2R R8, SRZ ;  /* 0x0000000000087805 */ /* 0x004fe2000001ff00 */
[----:B---3--:R-:W-:Y:S01]  /*14d0*/  CS2R R10, SRZ ;  /* 0x00000000000a7805 */ /* 0x008fe2000001ff00 */
[----:B------:R-:W-:Y:S01]  /*14e0*/  CS2R R12, SRZ ;  /* 0x00000000000c7805 */ /* 0x000fe2000001ff00 */
[----:B------:R-:W-:Y:S01]  /*14f0*/  CS2R R14, SRZ ;  /* 0x00000000000e7805 */ /* 0x000fe2000001ff00 */
[----:B------:R-:W-:Y:S01]  /*1500*/  CS2R R16, SRZ ;  /* 0x0000000000107805 */ /* 0x000fe2000001ff00 */
[----:B------:R-:W-:-:S04]  /*1510*/  DEPBAR.LE SB0, 0x4 ;  /* 0x000081000000791a */ /* 0x000fc80000000000 */
[----:B------:R-:W-:Y:S06]  /*1520*/  BAR.SYNC.DEFER_BLOCKING 0x0 ;  /* 0x0000000000007b1d */ /* 0x000fec0000010000 */
[----:B------:R1:W2:Y:S04]  /*1530*/  LDSM.16.M88.4 R68, [R137] ;  /* 0x000000008944783b */ /* 0x0002a80000000200 */
[----:B------:R1:W3:Y:S04]  /*1540*/  LDSM.16.M88.4 R88, [R137+0x1000] ;  /* 0x001000008958783b */ /* 0x0002e80000000200 */
[----:B------:R1:W1:Y:S04]  /*1550*/  LDSM.16.MT88.4 R72, [R136+0x8000] ;  /* 0x008000008848783b */ /* 0x0002680000004200 */
[----:B------:R1:W1:Y:S04]  /*1560*/  LDSM.16.MT88.4 R76, [R135+0x8000] ;  /* 0x00800000874c783b */ /* 0x0002680000004200 */
[----:B------:R1:W1:Y:S04]  /*1570*/  LDSM.16.MT88.4 R80, [R134+0x8000] ;  /* 0x008000008650783b */ /* 0x0002680000004200 */
[----:B------:R1:W1:Y:S01]  /*1580*/  LDSM.16.MT88.4 R84, [R133+0x8000] ;  /* 0x008000008554783b */ /* 0x0002620000004200 */
[----:B------:R-:W-:Y:S05]  /*1590*/  @!P0 BRA `(.L_x_0) ;  /* 0x00000b9000008947 */ /* 0x000fea0003800000 */
[----:B------:R-:W-:Y:S01]  /*15a0*/  IMAD.MOV.U32 R4, RZ, RZ, 0x6 ;  /* 0x00000006ff047424 */ /* 0x000fe200078e00ff */
[----:B------:R-:W-:Y:S01]  /*15b0*/  SHF.R.S32.HI R5, RZ, 0x1f, R128 ;  /* 0x0000001fff057819 */ /* 0x000fe20000011480 */
[----:B------:R-:W-:Y:S01]  /*15c0*/  IMAD.SHL.U32 R153, R96, 0x2, RZ ;  /* 0x0000000260997824 */ /* 0x000fe200078e00ff */
[----:B------:R-:W-:Y:S01]  /*15d0*/  LEA R129, P0, R128, 0xc0, 0x1 ;  /* 0x000000c080817811 */ /* 0x000fe200078008ff */
[----:B------:R-:W-:Y:S01]  /*15e0*/  IMAD.WIDE.U32 R10, R159, R4, c[0x0][0x168] ;  /* 0x00005a009f0a7625 */ /* 0x000fe200078e0004 */
[----:B------:R-:W-:Y:S01]  /*15f0*/  IADD3 R6, R98, 0x2, RZ ;  /* 0x0000000262067810 */ /* 0x000fe20007ffe0ff */
[----:B------:R-:W-:Y:S01]  /*1600*/  CS2R R12, SRZ ;  /* 0x00000000000c7805 */ /* 0x000fe2000001ff00 */
[----:B------:R-:W-:Y:S01]  /*1610*/  LEA.HI.X R128, R128, RZ, R5, 0x1, P0 ;  /* 0x000000ff80807211 */ /* 0x000fe200000f0c05 */
[----:B------:R-:W-:Y:S01]  /*1620*/  IMAD.MOV.U32 R132, RZ, RZ, R10 ;  /* 0x000000ffff847224 */ /* 0x000fe200078e000a */
[----:B------:R-:W-:Y:S01]  /*1630*/  SHF.R.S32.HI R5, RZ, 0x1f, R122 ;  /* 0x0000001fff057819 */ /* 0x000fe2000001147a */
[----:B------:R-:W-:Y:S01]  /*1640*/  IMAD.SHL.U32 R149, R94, 0x2, RZ ;  /* 0x000000025e957824 */ /* 0x000fe200078e00ff */
[----:B------:R-:W-:Y:S01]  /*1650*/  LEA R123, P0, R122, 0xc0, 0x1 ;  /* 0x000000c07a7b7811 */ /* 0x000fe200078008ff */
[----:B------:R-:W-:Y:S01]  /*1660*/  CS2R R14, SRZ ;  /* 0x00000000000e7805 */ /* 0x000fe2000001ff00 */
[----:B------:R-:W-:Y:S01]  /*1670*/  SHF.R.S32.HI R7, RZ, 0x1f, R150 ;  /* 0x0000001fff077819 */ /* 0x000fe20000011496 */
[----:B------:R-:W-:Y:S01]  /*1680*/  CS2R R16, SRZ ;  /* 0x0000000000107805 */ /* 0x000fe2000001ff00 */
[----:B------:R-:W-:Y:S01]  /*1690*/  SHF.R.S32.HI R8, RZ, 0x1f, R159 ;  /* 0x0000001fff087819 */ /* 0x000fe2000001149f */
[----:B------:R-:W-:Y:S01]  /*16a0*/  CS2R R18, SRZ ;  /* 0x0000000000127805 */ /* 0x000fe2000001ff00 */
[C---:B------:R-:W-:Y:S01]  /*16b0*/  IADD3 R10, R98.reuse, 0x4, RZ ;  /* 0x00000004620a7810 */ /* 0x040fe20007ffe0ff */
[----:B------:R-:W-:Y:S01]  /*16c0*/  CS2R R20, SRZ ;  /* 0x0000000000147805 */ /* 0x000fe2000001ff00 */
[----:B------:R-:W-:Y:S01]  /*16d0*/  IADD3 R4, R98, 0x6, RZ ;  /* 0x0000000662047810 */ /* 0x000fe20007ffe0ff */
[----:B------:R-:W-:Y:S01]  /*16e0*/  IMAD R130, R8, 0x6, RZ ;  /* 0x0000000608827824 */ /* 0x000fe200078e02ff */
[----:B------:R-:W-:Y:S01]  /*16f0*/  LOP3.LUT R3, R6, R3, RZ, 0x3c, !PT ;  /* 0x0000000306037212 */ /* 0x000fe200078e3cff */
[----:B------:R-:W-:Y:S01]  /*1700*/  CS2R R22, SRZ ;  /* 0x0000000000167805 */ /* 0x000fe2000001ff00 */
[----:B------:R-:W-:Y:S01]  /*1710*/  LEA.HI.X R122, R122, RZ, R5, 0x1, P0 ;  /* 0x000000ff7a7a7211 */ /* 0x000fe200000f0c05 */
[----:B------:R-:W-:Y:S01]  /*1720*/  IMAD.SHL.U32 R5, R2, 0x40, RZ ;  /* 0x0000004002057824 */ /* 0x000fe200078e00ff */
[----:B------:R-:W-:Y:S01]  /*1730*/  LEA.HI R150, R7, R150, RZ, 0x5 ;  /* 0x0000009607967211 */ /* 0x000fe200078f28ff */
[----:B------:R-:W-:Y:S01]  /*1740*/  IMAD R92, R92, 0x4, R3 ;  /* 0x000000045c5c7824 */ /* 0x000fe200078e0203 */
[----:B------:R-:W-:Y:S01]  /*1750*/  LOP3.LUT R6, R6, 0x7, R131, 0x78, !PT ;  /* 0x0000000706067812 */ /* 0x000fe200078e7883 */
[----:B------:R-:W-:Y:S01]  /*1760*/  IMAD R116, R0, 0x8, R5 ;  /* 0x0000000800747824 */ /* 0x000fe200078e0205 */
[--C-:B------:R-:W-:Y:S01]  /*1770*/  LOP3.LUT R2, R10, 0x7, R131.reuse, 0x78, !PT ;  /* 0x000000070a027812 */ /* 0x100fe200078e7883 */
[----:B------:R-:W-:Y:S01]  /*1780*/  IMAD.IADD R130, R11, 0x1, R130 ;  /* 0x000000010b827824 */ /* 0x000fe200078e0282 */
[----:B------:R-:W-:Y:S01]  /*1790*/  LOP3.LUT R4, R4, 0x7, R131, 0x78, !PT ;  /* 0x0000000704047812 */ /* 0x000fe200078e7883 */
[--C-:B------:R-:W-:Y:S01]  /*17a0*/  IMAD R3, R6, 0x8, R5.reuse ;  /* 0x0000000806037824 */ /* 0x100fe200078e0205 */
[----:B------:R-:W-:Y:S01]  /*17b0*/  SHF.R.S32.HI R9, RZ, 0x1f, R126 ;  /* 0x0000001fff097819 */ /* 0x000fe2000001147e */
[--C-:B------:R-:W-:Y:S01]  /*17c0*/  IMAD R2, R2, 0x8, R5.reuse ;  /* 0x0000000802027824 */ /* 0x100fe200078e0205 */
[----:B------:R-:W-:Y:S01]  /*17d0*/  LEA R127, P2, R126, 0xc0, 0x1 ;  /* 0x000000c07e7f7811 */ /* 0x000fe200078408ff */
[----:B------:R-:W-:Y:S01]  /*17e0*/  IMAD R0, R4, 0x8, R5 ;  /* 0x0000000804007824 */ /* 0x000fe200078e0205 */
[----:B------:R-:W-:Y:S01]  /*17f0*/  SHF.R.S32.HI R7, RZ, 0x1f, R124 ;  /* 0x0000001fff077819 */ /* 0x000fe2000001147c */
[----:B------:R-:W-:Y:S01]  /*1800*/  CS2R R4, SRZ ;  /* 0x0000000000047805 */ /* 0x000fe2000001ff00 */
[----:B------:R-:W-:Y:S01]  /*1810*/  LEA R125, P1, R124, 0xc0, 0x1 ;  /* 0x000000c07c7d7811 */ /* 0x000fe200078208ff */
[----:B------:R-:W-:Y:S01]  /*1820*/  CS2R R10, SRZ ;  /* 0x00000000000a7805 */ /* 0x000fe2000001ff00 */
[----:B------:R-:W-:Y:S01]  /*1830*/  SHF.R.S32.HI R155, RZ, 0x1f, R96 ;  /* 0x0000001fff9b7819 */ /* 0x000fe20000011460 */
[----:B------:R-:W-:Y:S01]  /*1840*/  CS2R R24, SRZ ;  /* 0x0000000000187805 */ /* 0x000fe2000001ff00 */
[----:B------:R-:W-:Y:S01]  /*1850*/  SHF.R.S32.HI R151, RZ, 0x1f, R94 ;  /* 0x0000001fff977819 */ /* 0x000fe2000001145e */
[----:B------:R-:W-:Y:S01]  /*1860*/  CS2R R26, SRZ ;  /* 0x00000000001a7805 */ /* 0x000fe2000001ff00 */
[----:B------:R-:W-:Y:S01]  /*1870*/  LEA.HI.X R126, R126, RZ, R9, 0x1, P2 ;  /* 0x000000ff7e7e7211 */ /* 0x000fe200010f0c09 */
[----:B------:R-:W-:Y:S01]  /*1880*/  CS2R R28, SRZ ;  /* 0x00000000001c7805 */ /* 0x000fe2000001ff00 */
[----:B------:R-:W-:Y:S01]  /*1890*/  LEA.HI.X R124, R124, RZ, R7, 0x1, P1 ;  /* 0x000000ff7c7c7211 */ /* 0x000fe200008f0c07 */
[----:B------:R-:W-:Y:S01]  /*18a0*/  CS2R R30, SRZ ;  /* 0x00000000001e7805 */ /* 0x000fe2000001ff00 */
[C---:B------:R-:W-:Y:S01]  /*18b0*/  SHF.L.U64.HI R157, R159.reuse, 0x1, R8 ;  /* 0x000000019f9d7819 */ /* 0x040fe20000010208 */
[----:B------:R-:W-:Y:S01]  /*18c0*/  IMAD.SHL.U32 R159, R159, 0x2, RZ ;  /* 0x000000029f9f7824 */ /* 0x000fe200078e00ff */
[----:B------:R-:W-:Y:S01]  /*18d0*/  SHF.L.U64.HI R155, R96, 0x1, R155 ;  /* 0x00000001609b7819 */ /* 0x000fe2000001029b */
[----:B------:R-:W-:Y:S01]  /*18e0*/  CS2R R6, SRZ ;  /* 0x0000000000067805 */ /* 0x000fe2000001ff00 */
[----:B------:R-:W-:Y:S01]  /*18f0*/  SHF.L.U64.HI R151, R94, 0x1, R151 ;  /* 0x000000015e977819 */ /* 0x000fe20000010297 */
[----:B------:R-:W-:Y:S01]  /*1900*/  CS2R R8, SRZ ;  /* 0x0000000000087805 */ /* 0x000fe2000001ff00 */
        /* <DEDUP_REMOVED lines=18> */
[----:B------:R-:W-:Y:S01]  /*1a30*/  SHF.R.S32.HI R150, RZ, 0x5, R150 ;  /* 0x00000005ff967819 */ /* 0x000fe20000011496 */
[----:B------:R-:W-:Y:S01]  /*1a40*/  IMAD.SHL.U32 R117, R92, 0x8, RZ ;  /* 0x000000085c757824 */ /* 0x000fe200078e00ff */
[----:B------:R-:W-:-:S02]  /*1a50*/  UMOV UR5, 0x8000 ;  /* 0x0000800000057882 */ /* 0x000fc40000000000 */
[----:B------:R-:W-:Y:S02]  /*1a60*/  UIADD3 UR10, UR10, -0x60, URZ ;  /* 0xffffffa00a0a7890 */ /* 0x000fe4000fffe03f */
[----:B------:R-:W-:Y:S02]  /*1a70*/  UMOV UR9, 0x1 ;  /* 0x0000000100097882 */ /* 0x000fe40000000000 */
[----:B------:R-:W-:Y:S02]  /*1a80*/  UMOV UR4, URZ ;  /* 0x0000003f00047c82 */ /* 0x000fe40008000000 */
[----:B------:R-:W-:-:S02]  /*1a90*/  ULDC.64 UR6, c[0x0][0x160] ;  /* 0x0000580000067ab9 */ /* 0x000fc40000000a00 */
.L_x_1:
[C---:B-12--5:R-:W5:Y:S01]  /*1aa0*/  HMMA.16816.F32 R4, R68.reuse, R72, R4 ;  /* 0x000000484404723c */ /* 0x066f620000001804 */
[----:B------:R-:W-:Y:S02]  /*1ab0*/  ULOP3.LUT UR11, UR9, 0x3, URZ, 0xc0, !UPT ;  /* 0x00000003090b7892 */ /* 0x000fe4000f8ec03f */
[----:B------:R-:W-:Y:S02]  /*1ac0*/  UIADD3 UR8, UR9, 0x2, URZ ;  /* 0x0000000209087890 */ /* 0x000fe4000fffe03f */
[----:B------:R-:W-:Y:S02]  /*1ad0*/  LEA R96, R116, UR5, 0x1 ;  /* 0x0000000574607c11 */ /* 0x000fe4000f8e08ff */
[----:B------:R-:W-:Y:S01]  /*1ae0*/  LEA R118, R117, UR4, 0x1 ;  /* 0x0000000475767c11 */ /* 0x000fe2000f8e08ff */
[C---:B------:R-:W5:Y:S01]  /*1af0*/  HMMA.16816.F32 R8, R68.reuse, R74, R8 ;  /* 0x0000004a4408723c */ /* 0x040f620000001808 */
[----:B------:R-:W-:Y:S02]  /*1b00*/  USHF.L.U32 UR4, UR11, 0xd, URZ ;  /* 0x0000000d0b047899 */ /* 0x000fe4000800063f */
[----:B------:R-:W-:Y:S01]  /*1b10*/  LDSM.16.MT88.4 R96, [R96+0x800] ;  /* 0x000800006060783b */ /* 0x000fe20000004200 */
[----:B------:R-:W-:Y:S02]  /*1b20*/  LEA R100, R3, UR5, 0x1 ;  /* 0x0000000503647c11 */ /* 0x000fe4000f8e08ff */
[----:B------:R-:W-:Y:S02]  /*1b30*/  LEA R104, R2, UR5, 0x1 ;  /* 0x0000000502687c11 */ /* 0x000fe4000f8e08ff */
[C---:B------:R-:W5:Y:S01]  /*1b40*/  HMMA.16816.F32 R12, R68.reuse, R76, R12 ;  /* 0x0000004c440c723c */ /* 0x040f62000000180c */
[----:B------:R-:W1:Y:S02]  /*1b50*/  LDSM.16.M88.4 R92, [R118] ;  /* 0x00000000765c783b */ /* 0x000e640000000200 */
[----:B------:R-:W-:Y:S02]  /*1b60*/  ISETP.GE.AND P2, PT, R144, UR10, PT ;  /* 0x0000000a90007c0c */ /* 0x000fe4000bf46270 */
[----:B------:R-:W-:Y:S01]  /*1b70*/  LEA R108, R0, UR5, 0x1 ;  /* 0x00000005006c7c11 */ /* 0x000fe2000f8e08ff */
[----:B------:R-:W-:Y:S01]  /*1b80*/  ULEA UR5, UR11, 0x8000, 0xc ;  /* 0x000080000b057891 */ /* 0x000fe2000f8e603f */
[----:B------:R-:W1:Y:S01]  /*1b90*/  LDSM.16.MT88.4 R100, [R100+0x800] ;  /* 0x000800006464783b */ /* 0x000e620000004200 */
[C---:B------:R-:W5:Y:S01]  /*1ba0*/  HMMA.16816.F32 R16, R68.reuse, R78, R16 ;  /* 0x0000004e4410723c */ /* 0x040f620000001810 */
[----:B------:R-:W-:Y:S02]  /*1bb0*/  SEL R156, RZ, 0x10, P2 ;  /* 0x00000010ff9c7807 */ /* 0x000fe40001000000 */
[----:B------:R-:W-:Y:S02]  /*1bc0*/  ISETP.GE.AND P0, PT, R141, UR10, PT ;  /* 0x0000000a8d007c0c */ /* 0x000fe4000bf06270 */
[----:B------:R-:W1:Y:S02]  /*1bd0*/  LDSM.16.MT88.4 R104, [R104+0x800] ;  /* 0x000800006868783b */ /* 0x000e640000004200 */
[----:B------:R-:W-:Y:S01]  /*1be0*/  IADD3 R164, P2, R129, UR6, RZ ;  /* 0x0000000681a47c10 */ /* 0x000fe2000ff5e0ff */
[C---:B------:R-:W5:Y:S01]  /*1bf0*/  HMMA.16816.F32 R20, R68.reuse, R80, R20 ;  /* 0x000000504414723c */ /* 0x040f620000001814 */
[----:B------:R-:W-:Y:S02]  /*1c00*/  SEL R152, RZ, 0x10, P0 ;  /* 0x00000010ff987807 */ /* 0x000fe40000000000 */
[----:B------:R-:W1:Y:S02]  /*1c10*/  LDSM.16.MT88.4 R108, [R108+0x800] ;  /* 0x000800006c6c783b */ /* 0x000e640000004200 */
[----:B------:R-:W-:Y:S02]  /*1c20*/  IADD3 R160, P0, R123, UR6, RZ ;  /* 0x000000067ba07c10 */ /* 0x000fe4000ff1e0ff */
[----:B------:R-:W-:Y:S01]  /*1c30*/  IADD3.X R165, R128, UR7, RZ, P2, !PT ;  /* 0x0000000780a57c10 */ /* 0x000fe200097fe4ff */
[C---:B------:R-:W5:Y:S01]  /*1c40*/  HMMA.16816.F32 R24, R68.reuse, R82, R24 ;  /* 0x000000524418723c */ /* 0x040f620000001818 */
[----:B------:R-:W2:Y:S06]  /*1c50*/  LDSM.16.M88.4 R112, [R118+0x1000] ;  /* 0x001000007670783b */ /* 0x000eac0000000200 */
[----:B------:R-:W-:Y:S01]  /*1c60*/  BAR.SYNC.DEFER_BLOCKING 0x0 ;  /* 0x0000000000007b1d */ /* 0x000fe20000010000 */
[C---:B------:R-:W5:Y:S03]  /*1c70*/  HMMA.16816.F32 R28, R68.reuse, R84, R28 ;  /* 0x00000054441c723c */ /* 0x040f66000000181c */
[----:B------:R-:W-:Y:S01]  /*1c80*/  ISETP.LE.AND P3, PT, R150, UR8, PT ;  /* 0x0000000896007c0c */ /* 0x000fe2000bf63270 */
[----:B------:R-:W-:Y:S01]  /*1c90*/  ULOP3.LUT UR8, UR8, 0x3, URZ, 0xc0, !UPT ;  /* 0x0000000308087892 */ /* 0x000fe2000f8ec03f */
[----:B------:R-:W-:Y:S02]  /*1ca0*/  IADD3.X R161, R122, UR7, RZ, P0, !PT ;  /* 0x000000077aa17c10 */ /* 0x000fe400087fe4ff */
[----:B------:R-:W-:Y:S01]  /*1cb0*/  ISETP.GE.AND P1, PT, R142, UR10, PT ;  /* 0x0000000a8e007c0c */ /* 0x000fe2000bf26270 */
[----:B------:R-:W5:Y:S01]  /*1cc0*/  HMMA.16816.F32 R32, R68, R86, R32 ;  /* 0x000000564420723c */ /* 0x000f620000001820 */
[----:B------:R-:W-:Y:S03]  /*1cd0*/  UIADD3 UR10, UR10, -0x20, URZ ;  /* 0xffffffe00a0a7890 */ /* 0x000fe6000fffe03f */
[----:B------:R-:W-:Y:S02]  /*1ce0*/  SEL R156, R156, RZ, !P3 ;  /* 0x000000ff9c9c7207 */ /* 0x000fe40005800000 */
[----:B------:R-:W-:Y:S02]  /*1cf0*/  SEL R154, RZ, 0x10, P1 ;  /* 0x00000010ff9a7807 */ /* 0x000fe40000800000 */
[C---:B---3--:R-:W5:Y:S05]  /*1d00*/  HMMA.16816.F32 R36, R88.reuse, R72, R36 ;  /* 0x000000485824723c */ /* 0x048f6a0000001824 */
[----:B------:R-:W-:Y:S02]  /*1d10*/  ISETP.NE.U32.AND P5, PT, R156, RZ, PT ;  /* 0x000000ff9c00720c */ /* 0x000fe40003fa5070 */
[----:B------:R-:W-:Y:S01]  /*1d20*/  IADD3 R162, P1, R125, UR6, RZ ;  /* 0x000000067da27c10 */ /* 0x000fe2000ff3e0ff */
[C---:B------:R5:W5:Y:S04]  /*1d30*/  HMMA.16816.F32 R40, R88.reuse, R74, R40 ;  /* 0x0000004a5828723c */ /* 0x040b680000001828 */
[----:B------:R-:W-:Y:S02]  /*1d40*/  IADD3.X R163, R124, UR7, RZ, P1, !PT ;  /* 0x000000077ca37c10 */ /* 0x000fe40008ffe4ff */
[----:B------:R-:W-:Y:S02]  /*1d50*/  SEL R152, R152, RZ, !P3 ;  /* 0x000000ff98987207 */ /* 0x000fe40005800000 */
[C---:B------:R-:W5:Y:S04]  /*1d60*/  HMMA.16816.F32 R44, R88.reuse, R76, R44 ;  /* 0x0000004c582c723c */ /* 0x040f68000000182c */
[----:B-----5:R-:W-:Y:S01]  /*1d70*/  IADD3 R74, P0, R127, UR6, RZ ;  /* 0x000000067f4a7c10 */ /* 0x020fe2000ff1e0ff */
[----:B------:R-:W-:Y:S01]  /*1d80*/  UIADD3 UR6, UP0, UR6, 0x40, URZ ;  /* 0x0000004006067890 */ /* 0x000fe2000ff1e03f */
[----:B------:R-:W-:Y:S02]  /*1d90*/  SEL R154, R154, RZ, !P3 ;  /* 0x000000ff9a9a7207 */ /* 0x000fe40005800000 */
[C---:B------:R-:W5:Y:S03]  /*1da0*/  HMMA.16816.F32 R48, R88.reuse, R78, R48 ;  /* 0x0000004e5830723c */ /* 0x040f660000001830 */
[----:B------:R-:W-:Y:S01]  /*1db0*/  ISETP.NE.U32.AND P3, PT, R152, RZ, PT ;  /* 0x000000ff9800720c */ /* 0x000fe20003f65070 */
[----:B------:R-:W-:Y:S01]  /*1dc0*/  IMAD.U32 R152, RZ, RZ, UR8 ;  /* 0x00000008ff987e24 */ /* 0x000fe2000f8e00ff */
[----:B------:R-:W-:Y:S01]  /*1dd0*/  ISETP.NE.U32.AND P4, PT, R154, RZ, PT ;  /* 0x000000ff9a00720c */ /* 0x000fe20003f85070 */
[----:B------:R-:W-:Y:S01]  /*1de0*/  UIADD3 UR8, UR9, 0x1, URZ ;  /* 0x0000000109087890 */ /* 0x000fe2000fffe03f */
[----:B------:R-:W-:Y:S01]  /*1df0*/  IADD3.X R75, R126, UR7, RZ, P0, !PT ;  /* 0x000000077e4b7c10 */ /* 0x000fe200087fe4ff */
[C---:B------:R-:W5:Y:S01]  /*1e00*/  HMMA.16816.F32 R52, R88.reuse, R80, R52 ;  /* 0x000000505834723c */ /* 0x040f620000001834 */
[----:B------:R-:W-:Y:S03]  /*1e10*/  UIADD3.X UR7, URZ, UR7, URZ, UP0, !UPT ;  /* 0x000000073f077290 */ /* 0x000fe600087fe43f */
[C---:B------:R-:W-:Y:S02]  /*1e20*/  IMAD R154, R152.reuse, 0x2000, R140 ;  /* 0x00002000989a7824 */ /* 0x040fe400078e028c */
[----:B------:R-:W-:Y:S02]  /*1e30*/  IMAD R152, R152, 0x1000, R139 ;  /* 0x0000100098987824 */ /* 0x000fe400078e028b */
[C---:B------:R-:W5:Y:S01]  /*1e40*/  HMMA.16816.F32 R56, R88.reuse, R82, R56 ;  /* 0x000000525838723c */ /* 0x040f620000001838 */
[----:B------:R-:W-:Y:S01]  /*1e50*/  @!PT LDS RZ, [RZ] ;  /* 0x00000000fffff984 */ /* 0x000fe20000000800 */
[----:B------:R-:W-:Y:S01]  /*1e60*/  @!PT LDS RZ, [RZ] ;  /* 0x00000000fffff984 */ /* 0x000fe20000000800 */
[----:B------:R-:W-:Y:S01]  /*1e70*/  @!PT LDS RZ, [RZ] ;  /* 0x00000000fffff984 */ /* 0x000fe20000000800 */
[----:B------:R3:W-:Y:S06]  /*1e80*/  LDGSTS.E.BYPASS.LTC128B.128 [R154], [R160.64], P5 ;  /* 0x00000000a09a7fae */ /* 0x0007ec000a901d4c */
[----:B------:R2:W-:Y:S01]  /*1e90*/  LDGSTS.E.BYPASS.LTC128B.128 [R154+0x800], [R162.64], P5 ;  /* 0x00800000a29a7fae */ /* 0x0005e2000a901d4c */
[C---:B------:R-:W5:Y:S05]  /*1ea0*/  HMMA.16816.F32 R60, R88.reuse, R84, R60 ;  /* 0x00000054583c723c */ /* 0x040f6a000000183c */
[----:B------:R2:W-:Y:S03]  /*1eb0*/  LDGSTS.E.BYPASS.LTC128B.128 [R154+0x1000], [R74.64], P5 ;  /* 0x010000004a9a7fae */ /* 0x0005e6000a901d4c */
[----:B------:R5:W5:Y:S03]  /*1ec0*/  HMMA.16816.F32 R64, R88, R86, R64 ;  /* 0x000000565840723c */ /* 0x000b660000001840 */
[----:B------:R2:W-:-:S05]  /*1ed0*/  LDGSTS.E.BYPASS.LTC128B.128 [R154+0x1800], [R164.64], P5 ;  /* 0x01800000a49a7fae */ /* 0x0005ca000a901d4c */
[C---:B-1----:R5:W5:Y:S01]  /*1ee0*/  HMMA.16816.F32 R4, R92.reuse, R96, R4 ;  /* 0x000000605c04723c */ /* 0x042b620000001804 */
[----:B------:R-:W0:Y:S04]  /*1ef0*/  LDGDEPBAR ;  /* 0x00000000000079af */ /* 0x000e280000000000 */
[C---:B---3--:R-:W-:Y:S03]  /*1f00*/  IADD3 R160, P0, R132.reuse, R153, RZ ;  /* 0x0000009984a07210 */ /* 0x048fe60007f1e0ff */
[C---:B------:R5:W5:Y:S04]  /*1f10*/  HMMA.16816.F32 R8, R92.reuse, R98, R8 ;  /* 0x000000625c08723c */ /* 0x040b680000001808 */
[----:B--2---:R-:W-:Y:S01]  /*1f20*/  IADD3 R162, P1, R132, R149, RZ ;  /* 0x0000009584a27210 */ /* 0x004fe20007f3e0ff */
[----:B------:R-:W-:Y:S01]  /*1f30*/  IMAD.X R161, R130, 0x1, R155, P0 ;  /* 0x0000000182a17824 */ /* 0x000fe200000e069b */
[----:B------:R-:W-:Y:S02]  /*1f40*/  IADD3 R132, P0, R132, R159, RZ ;  /* 0x0000009f84847210 */ /* 0x000fe40007f1e0ff */
[C---:B------:R5:W5:Y:S04]  /*1f50*/  HMMA.16816.F32 R12, R92.reuse, R100, R12 ;  /* 0x000000645c0c723c */ /* 0x040b68000000180c */
[----:B------:R-:W-:Y:S01]  /*1f60*/  IMAD.X R163, R130, 0x1, R151, P1 ;  /* 0x0000000182a37824 */ /* 0x000fe200008e0697 */
[----:B------:R-:W-:Y:S01]  /*1f70*/  ISETP.LE.AND P1, PT, R150, UR9, PT ;  /* 0x0000000996007c0c */ /* 0x000fe2000bf23270 */
[----:B------:R-:W-:Y:S01]  /*1f80*/  UMOV UR9, UR8 ;  /* 0x0000000800097c82 */ /* 0x000fe20008000000 */
[----:B------:R-:W-:Y:S01]  /*1f90*/  IMAD.X R130, R130, 0x1, R157, P0 ;  /* 0x0000000182827824 */ /* 0x000fe200000e069d */
[C---:B------:R5:W5:Y:S01]  /*1fa0*/  HMMA.16816.F32 R16, R92.reuse, R102, R16 ;  /* 0x000000665c10723c */ /* 0x040b620000001810 */
[----:B------:R1:W-:Y:S06]  /*1fb0*/  LDGSTS.E.BYPASS.LTC128B.128 [R152+0x8000], [R162.64], P4 ;  /* 0x08000000a2987fae */ /* 0x0003ec000a101d4c */
[----:B------:R1:W-:Y:S01]  /*1fc0*/  LDGSTS.E.BYPASS.LTC128B.128 [R152+0x8800], [R160.64], P3 ;  /* 0x08800000a0987fae */ /* 0x0003e20009901d4c */
[C---:B------:R5:W5:Y:S05]  /*1fd0*/  HMMA.16816.F32 R20, R92.reuse, R104, R20 ;  /* 0x000000685c14723c */ /* 0x040b6a0000001814 */
[----:B------:R-:W0:Y:S03]  /*1fe0*/  LDGDEPBAR ;  /* 0x00000000000079af */ /* 0x000e260000000000 */
[C---:B------:R5:W5:Y:S08]  /*1ff0*/  HMMA.16816.F32 R24, R92.reuse, R106, R24 ;  /* 0x0000006a5c18723c */ /* 0x040b700000001818 */
[C---:B------:R5:W5:Y:S08]  /*2000*/  HMMA.16816.F32 R28, R92.reuse, R108, R28 ;  /* 0x0000006c5c1c723c */ /* 0x040b70000000181c */
[----:B------:R5:W5:Y:S08]  /*2010*/  HMMA.16816.F32 R32, R92, R110, R32 ;  /* 0x0000006e5c20723c */ /* 0x000b700000001820 */
[C---:B------:R5:W5:Y:S01]  /*2020*/  HMMA.16816.F32 R36, R112.reuse, R96, R36 ;  /* 0x000000607024723c */ /* 0x040b620000001824 */
[----:B------:R-:W-:Y:S04]  /*2030*/  DEPBAR.LE SB0, 0x4 ;  /* 0x000081000000791a */ /* 0x000fe80000000000 */
[----:B------:R-:W-:Y:S03]  /*2040*/  BAR.SYNC.DEFER_BLOCKING 0x0 ;  /* 0x0000000000007b1d */ /* 0x000fe60000010000 */
[C---:B------:R5:W5:Y:S08]  /*2050*/  HMMA.16816.F32 R40, R112.reuse, R98, R40 ;  /* 0x000000627028723c */ /* 0x040b700000001828 */
[C---:B------:R5:W5:Y:S08]  /*2060*/  HMMA.16816.F32 R44, R112.reuse, R100, R44 ;  /* 0x00000064702c723c */ /* 0x040b70000000182c */
[C---:B-----5:R5:W5:Y:S01]  /*2070*/  HMMA.16816.F32 R48, R112.reuse, R102, R48 ;  /* 0x000000667030723c */ /* 0x060b620000001830 */
[----:B------:R1:W2:Y:S07]  /*2080*/  LDSM.16.M88.4 R68, [R137+UR4] ;  /* 0x000000048944783b */ /* 0x0002ae0008000200 */
[C---:B------:R5:W5:Y:S01]  /*2090*/  HMMA.16816.F32 R52, R112.reuse, R104, R52 ;  /* 0x000000687034723c */ /* 0x040b620000001834 */
[----:B------:R1:W2:Y:S07]  /*20a0*/  LDSM.16.M88.4 R88, [R137+UR4+0x1000] ;  /* 0x001000048958783b */ /* 0x0002ae0008000200 */
[C---:B------:R5:W5:Y:S01]  /*20b0*/  HMMA.16816.F32 R56, R112.reuse, R106, R56 ;  /* 0x0000006a7038723c */ /* 0x040b620000001838 */
[----:B------:R1:W2:Y:S06]  /*20c0*/  LDSM.16.MT88.4 R72, [R136+UR5] ;  /* 0x000000058848783b */ /* 0x0002ac0008004200 */
[----:B------:R1:W2:Y:S01]  /*20d0*/  LDSM.16.MT88.4 R76, [R135+UR5] ;  /* 0x00000005874c783b */ /* 0x0002a20008004200 */
[C---:B------:R5:W5:Y:S05]  /*20e0*/  HMMA.16816.F32 R60, R112.reuse, R108, R60 ;  /* 0x0000006c703c723c */ /* 0x040b6a000000183c */
[----:B------:R1:W2:Y:S03]  /*20f0*/  LDSM.16.MT88.4 R80, [R134+UR5] ;  /* 0x000000058650783b */ /* 0x0002a60008004200 */
[----:B------:R5:W5:Y:S03]  /*2100*/  HMMA.16816.F32 R64, R112, R110, R64 ;  /* 0x0000006e7040723c */ /* 0x000b660000001840 */
[----:B------:R1:W2:Y:S05]  /*2110*/  LDSM.16.MT88.4 R84, [R133+UR5] ;  /* 0x000000058554783b */ /* 0x0002aa0008004200 */
[----:B------:R-:W-:-:S05]  /*2120*/  @!P1 BRA `(.L_x_1) ;  /* 0xfffff97000009947 */ /* 0x000fca000383ffff */
.L_x_0:
[----:B------:R-:W-:-:S04]  /*2130*/  DEPBAR.LE SB0, 0x0 ;  /* 0x000080000000791a */ /* 0x000fc80000000000 */
[----:B------:R-:W-:Y:S02]  /*2140*/  SHF.R.U32.HI R131, RZ, 0x4, R131 ;  /* 0x00000004ff837819 */ /* 0x000fe40000011683 */
[----:B------:R-:W-:Y:S02]  /*2150*/  F2FP.PACK_AB R0, R29, R28 ;  /* 0x0000001c1d00723e */ /* 0x000fe400000000ff */
[----:B------:R-:W-:Y:S02]  /*2160*/  LOP3.LUT R28, R131, 0x38, RZ, 0xc0, !PT ;  /* 0x00000038831c7812 */ /* 0x000fe400078ec0ff */
[----:B------:R-:W-:Y:S02]  /*2170*/  LOP3.LUT R138, R138, R147, RZ, 0xfc, !PT ;  /* 0x000000938a8a7212 */ /* 0x000fe400078efcff */
[----:B------:R-:W-:Y:S01]  /*2180*/  F2FP.PACK_AB R4, R5, R4 ;  /* 0x000000040504723e */ /* 0x000fe200000000ff */
[----:B------:R-:W-:Y:S01]  /*2190*/  IMAD R145, R145, 0x2, R28 ;  /* 0x0000000291917824 */ /* 0x000fe200078e021c */
[----:B------:R-:W-:-:S02]  /*21a0*/  F2FP.PACK_AB R6, R7, R6 ;  /* 0x000000060706723e */ /* 0x000fc400000000ff */
[----:B------:R-:W-:Y:S01]  /*21b0*/  F2FP.PACK_AB R8, R9, R8 ;  /* 0x000000080908723e */ /* 0x000fe200000000ff */
[----:B------:R-:W-:Y:S01]  /*21c0*/  IMAD R3, R138, 0x48, R145 ;  /* 0x000000488a037824 */ /* 0x000fe200078e0291 */
[----:B------:R-:W-:Y:S02]  /*21d0*/  F2FP.PACK_AB R10, R11, R10 ;  /* 0x0000000a0b0a723e */ /* 0x000fe400000000ff */
[----:B------:R-:W-:Y:S01]  /*21e0*/  F2FP.PACK_AB R12, R13, R12 ;  /* 0x0000000c0d0c723e */ /* 0x000fe200000000ff */
[----:B------:R-:W-:Y:S01]  /*21f0*/  IMAD.SHL.U32 R3, R3, 0x2, RZ ;  /* 0x0000000203037824 */ /* 0x000fe200078e00ff */
[----:B------:R-:W-:Y:S01]  /*2200*/  BAR.SYNC.DEFER_BLOCKING 0x0 ;  /* 0x0000000000007b1d */ /* 0x000fe20000010000 */
[----:B------:R-:W-:Y:S02]  /*2210*/  F2FP.PACK_AB R14, R15, R14 ;  /* 0x0000000e0f0e723e */ /* 0x000fe400000000ff */
[----:B------:R-:W-:Y:S02]  /*2220*/  F2FP.PACK_AB R16, R17, R16 ;  /* 0x000000101110723e */ /* 0x000fe400000000ff */
[----:B------:R-:W-:-:S02]  /*2230*/  F2FP.PACK_AB R18, R19, R18 ;  /* 0x000000121312723e */ /* 0x000fc400000000ff */
[----:B------:R-:W-:Y:S02]  /*2240*/  F2FP.PACK_AB R20, R21, R20 ;  /* 0x000000141514723e */ /* 0x000fe400000000ff */
[----:B------:R-:W-:Y:S02]  /*2250*/  F2FP.PACK_AB R22, R23, R22 ;  /* 0x000000161716723e */ /* 0x000fe400000000ff */
[----:B------:R-:W-:Y:S02]  /*2260*/  F2FP.PACK_AB R24, R25, R24 ;  /* 0x000000181918723e */ /* 0x000fe400000000ff */
[----:B------:R-:W-:Y:S02]  /*2270*/  F2FP.PACK_AB R26, R27, R26 ;  /* 0x0000001a1b1a723e */ /* 0x000fe400000000ff */
[----:B------:R-:W-:Y:S02]  /*2280*/  F2FP.PACK_AB R2, R31, R30 ;  /* 0x0000001e1f02723e */ /* 0x000fe400000000ff */
[----:B------:R-:W-:-:S02]  /*2290*/  F2FP.PACK_AB R32, R33, R32 ;  /* 0x000000202120723e */ /* 0x000fc400000000ff */
[----:B------:R-:W-:Y:S02]  /*22a0*/  F2FP.PACK_AB R34, R35, R34 ;  /* 0x000000222322723e */ /* 0x000fe400000000ff */
[----:B------:R-:W-:Y:S02]  /*22b0*/  LOP3.LUT R143, R148, 0x7c, R143, 0xf8, !PT ;  /* 0x0000007c948f7812 */ /* 0x000fe400078ef88f */
[----:B------:R-:W-:Y:S01]  /*22c0*/  F2FP.PACK_AB R36, R37, R36 ;  /* 0x000000242524723e */ /* 0x000fe200000000ff */
[----:B------:R-:W-:Y:S01]  /*22d0*/  STS [R3], R4 ;  /* 0x0000000403007388 */ /* 0x000fe20000000800 */
[----:B------:R-:W-:Y:S01]  /*22e0*/  F2FP.PACK_AB R38, R39, R38 ;  /* 0x000000262726723e */ /* 0x000fe200000000ff */
[----:B------:R-:W-:Y:S01]  /*22f0*/  IMAD R33, R143, 0x48, R146 ;  /* 0x000000488f217824 */ /* 0x000fe200078e0292 */
[----:B------:R-:W-:Y:S01]  /*2300*/  F2FP.PACK_AB R40, R41, R40 ;  /* 0x000000282928723e */ /* 0x000fe200000000ff */
[----:B------:R-:W-:Y:S01]  /*2310*/  STS [R3+0x480], R6 ;  /* 0x0004800603007388 */ /* 0x000fe20000000800 */
[----:B------:R-:W-:Y:S01]  /*2320*/  F2FP.PACK_AB R42, R43, R42 ;  /* 0x0000002a2b2a723e */ /* 0x000fe200000000ff */
[----:B------:R-:W-:Y:S01]  /*2330*/  IMAD.SHL.U32 R33, R33, 0x2, RZ ;  /* 0x0000000221217824 */ /* 0x000fe200078e00ff */
[----:B------:R-:W-:Y:S01]  /*2340*/  F2FP.PACK_AB R44, R45, R44 ;  /* 0x0000002c2d2c723e */ /* 0x000fe200000000ff */
[----:B------:R-:W-:Y:S01]  /*2350*/  STS [R3+0x10], R8 ;  /* 0x0000100803007388 */ /* 0x000fe20000000800 */
[----:B------:R-:W-:-:S02]  /*2360*/  F2FP.PACK_AB R46, R47, R46 ;  /* 0x0000002e2f2e723e */ /* 0x000fc400000000ff */
[----:B-----5:R-:W-:Y:S01]  /*2370*/  F2FP.PACK_AB R48, R49, R48 ;  /* 0x000000303130723e */ /* 0x020fe200000000ff */
[----:B------:R-:W-:Y:S01]  /*2380*/  STS [R3+0x490], R10 ;  /* 0x0004900a03007388 */ /* 0x000fe20000000800 */
[----:B------:R-:W-:Y:S02]  /*2390*/  F2FP.PACK_AB R50, R51, R50 ;  /* 0x000000323332723e */ /* 0x000fe400000000ff */
[----:B------:R-:W-:Y:S01]  /*23a0*/  F2FP.PACK_AB R52, R53, R52 ;  /* 0x000000343534723e */ /* 0x000fe200000000ff */
[----:B------:R-:W-:Y:S01]  /*23b0*/  STS [R3+0x20], R12 ;  /* 0x0000200c03007388 */ /* 0x000fe20000000800 */
[----:B------:R-:W-:Y:S02]  /*23c0*/  F2FP.PACK_AB R54, R55, R54 ;  /* 0x000000363736723e */ /* 0x000fe400000000ff */
[----:B------:R-:W-:Y:S01]  /*23d0*/  F2FP.PACK_AB R56, R57, R56 ;  /* 0x000000383938723e */ /* 0x000fe200000000ff */
[----:B------:R-:W-:Y:S01]  /*23e0*/  STS [R3+0x4a0], R14 ;  /* 0x0004a00e03007388 */ /* 0x000fe20000000800 */
[----:B------:R-:W-:-:S02]  /*23f0*/  F2FP.PACK_AB R58, R59, R58 ;  /* 0x0000003a3b3a723e */ /* 0x000fc400000000ff */
[----:B------:R-:W-:Y:S01]  /*2400*/  F2FP.PACK_AB R60, R61, R60 ;  /* 0x0000003c3d3c723e */ /* 0x000fe200000000ff */
[----:B------:R-:W-:Y:S01]  /*2410*/  STS [R3+0x30], R16 ;  /* 0x0000301003007388 */ /* 0x000fe20000000800 */
[----:B------:R-:W-:Y:S02]  /*2420*/  F2FP.PACK_AB R62, R63, R62 ;  /* 0x0000003e3f3e723e */ /* 0x000fe400000000ff */
[----:B------:R-:W-:Y:S01]  /*2430*/  F2FP.PACK_AB R64, R65, R64 ;  /* 0x000000404140723e */ /* 0x000fe200000000ff */
[----:B------:R-:W-:Y:S01]  /*2440*/  STS [R3+0x4b0], R18 ;  /* 0x0004b01203007388 */ /* 0x000fe20000000800 */
[----:B------:R-:W-:Y:S02]  /*2450*/  F2FP.PACK_AB R66, R67, R66 ;  /* 0x000000424342723e */ /* 0x000fe400000000ff */
[----:B------:R-:W-:Y:S01]  /*2460*/  ISETP.GE.AND P6, PT, R119, c[0x0][0x17c], PT ;  /* 0x00005f0077007a0c */ /* 0x000fe20003fc6270 */
[----:B------:R-:W-:Y:S04]  /*2470*/  STS [R3+0x40], R20 ;  /* 0x0000401403007388 */ /* 0x000fe80000000800 */
[----:B------:R-:W-:Y:S04]  /*2480*/  STS [R3+0x4c0], R22 ;  /* 0x0004c01603007388 */ /* 0x000fe80000000800 */
[----:B------:R-:W-:Y:S04]  /*2490*/  STS [R3+0x50], R24 ;  /* 0x0000501803007388 */ /* 0x000fe80000000800 */
[----:B------:R-:W-:Y:S04]  /*24a0*/  STS [R3+0x4d0], R26 ;  /* 0x0004d01a03007388 */ /* 0x000fe80000000800 */
[----:B------:R3:W-:Y:S04]  /*24b0*/  STS [R3+0x60], R0 ;  /* 0x0000600003007388 */ /* 0x0007e80000000800 */
[----:B------:R2:W-:Y:S04]  /*24c0*/  STS [R3+0x4e0], R2 ;  /* 0x0004e00203007388 */ /* 0x0005e80000000800 */
[----:B------:R1:W-:Y:S04]  /*24d0*/  STS [R3+0x70], R32 ;  /* 0x0000702003007388 */ /* 0x0003e80000000800 */
[----:B------:R1:W-:Y:S04]  /*24e0*/  STS [R3+0x4f0], R34 ;  /* 0x0004f02203007388 */ /* 0x0003e80000000800 */
[----:B------:R-:W-:Y:S01]  /*24f0*/  BAR.SYNC.DEFER_BLOCKING 0x0 ;  /* 0x0000000000007b1d */ /* 0x000fe20000010000 */
[C---:B---3--:R-:W-:Y:S01]  /*2500*/  LOP3.LUT R0, R120.reuse, R143, RZ, 0xfc, !PT ;  /* 0x0000008f78007212 */ /* 0x048fe200078efcff */
[----:B------:R-:W-:-:S03]  /*2510*/  IMAD.IADD R120, R120, 0x1, R143 ;  /* 0x0000000178787824 */ /* 0x000fc600078e028f */
[C---:B------:R-:W-:Y:S01]  /*2520*/  ISETP.LT.AND P3, PT, R0.reuse, c[0x0][0x178], !P6 ;  /* 0x00005e0000007a0c */ /* 0x040fe20007761270 */
[C---:B--2---:R-:W-:Y:S01]  /*2530*/  IMAD R2, R0.reuse, c[0x0][0x18c], RZ ;  /* 0x0000630000027a24 */ /* 0x044fe200078e02ff */
[C---:B------:R-:W-:Y:S02]  /*2540*/  IADD3 R35, R0.reuse, 0x60, RZ ;  /* 0x0000006000237810 */ /* 0x040fe40007ffe0ff */
[C---:B-1----:R-:W-:Y:S02]  /*2550*/  IADD3 R32, R0.reuse, 0x40, RZ ;  /* 0x0000004000207810 */ /* 0x042fe40007ffe0ff */
[----:B------:R-:W-:Y:S02]  /*2560*/  ISETP.LT.AND P0, PT, R35, c[0x0][0x178], !P6 ;  /* 0x00005e0023007a0c */ /* 0x000fe40007701270 */
[----:B------:R-:W-:Y:S02]  /*2570*/  IADD3 R34, R0, 0x50, RZ ;  /* 0x0000005000227810 */ /* 0x000fe40007ffe0ff */
[----:B------:R-:W-:Y:S01]  /*2580*/  ISETP.LT.AND P2, PT, R32, c[0x0][0x178], !P6 ;  /* 0x00005e0020007a0c */ /* 0x000fe20007741270 */
[----:B------:R-:W1:Y:S01]  /*2590*/  LDS.128 R4, [R33] ;  /* 0x0000000021047984 */ /* 0x000e620000000c00 */
[----:B------:R-:W-:-:S02]  /*25a0*/  ISETP.LT.AND P1, PT, R34, c[0x0][0x178], !P6 ;  /* 0x00005e0022007a0c */ /* 0x000fc40007721270 */
[C---:B------:R-:W-:Y:S01]  /*25b0*/  IADD3 R32, R120.reuse, 0x10, RZ ;  /* 0x0000001078207810 */ /* 0x040fe20007ffe0ff */
[----:B------:R-:W2:Y:S01]  /*25c0*/  LDS.128 R28, [R33+0x900] ;  /* 0x00090000211c7984 */ /* 0x000ea20000000c00 */
[C---:B------:R-:W-:Y:S02]  /*25d0*/  IADD3 R34, R120.reuse, 0x30, RZ ;  /* 0x0000003078227810 */ /* 0x040fe40007ffe0ff */
[----:B------:R-:W-:Y:S01]  /*25e0*/  IADD3 R120, R120, 0x20, RZ ;  /* 0x0000002078787810 */ /* 0x000fe20007ffe0ff */
[----:B------:R-:W3:Y:S01]  /*25f0*/  LDS.128 R24, [R33+0x1200] ;  /* 0x0012000021187984 */ /* 0x000ee20000000c00 */
[C---:B------:R-:W-:Y:S01]  /*2600*/  ISETP.LT.AND P5, PT, R32.reuse, c[0x0][0x178], !P6 ;  /* 0x00005e0020007a0c */ /* 0x040fe200077a1270 */
[----:B------:R-:W-:Y:S01]  /*2610*/  IMAD R32, R32, c[0x0][0x18c], RZ ;  /* 0x0000630020207a24 */ /* 0x000fe200078e02ff */
[C---:B------:R-:W-:Y:S01]  /*2620*/  ISETP.LT.AND P4, PT, R120.reuse, c[0x0][0x178], !P6 ;  /* 0x00005e0078007a0c */ /* 0x040fe20007781270 */
[----:B------:R-:W1:Y:S01]  /*2630*/  LDS.128 R20, [R33+0x1b00] ;  /* 0x001b000021147984 */ /* 0x000e620000000c00 */
[----:B------:R-:W-:Y:S01]  /*2640*/  IMAD R120, R120, c[0x0][0x18c], RZ ;  /* 0x0000630078787a24 */ /* 0x000fe200078e02ff */
[----:B------:R-:W-:-:S02]  /*2650*/  IADD3 R0, R0, 0x70, RZ ;  /* 0x0000007000007810 */ /* 0x000fc40007ffe0ff */
[----:B------:R-:W-:Y:S06]  /*2660*/  BAR.SYNC.DEFER_BLOCKING 0x0 ;  /* 0x0000000000007b1d */ /* 0x000fec0000010000 */
[----:B------:R1:W-:Y:S04]  /*2670*/  STS [R3], R36 ;  /* 0x0000002403007388 */ /* 0x0003e80000000800 */
[----:B------:R2:W-:Y:S04]  /*2680*/  STS [R3+0x480], R38 ;  /* 0x0004802603007388 */ /* 0x0005e80000000800 */
[----:B------:R-:W-:Y:S04]  /*2690*/  STS [R3+0x10], R40 ;  /* 0x0000102803007388 */ /* 0x000fe80000000800 */
[----:B------:R-:W-:Y:S04]  /*26a0*/  STS [R3+0x490], R42 ;  /* 0x0004902a03007388 */ /* 0x000fe80000000800 */
[----:B------:R-:W-:Y:S04]  /*26b0*/  STS [R3+0x20], R44 ;  /* 0x0000202c03007388 */ /* 0x000fe80000000800 */
[----:B------:R-:W-:Y:S04]  /*26c0*/  STS [R3+0x4a0], R46 ;  /* 0x0004a02e03007388 */ /* 0x000fe80000000800 */
[----:B------:R-:W-:Y:S01]  /*26d0*/  STS [R3+0x30], R48 ;  /* 0x0000303003007388 */ /* 0x000fe20000000800 */
[----:B-1----:R-:W-:-:S03]  /*26e0*/  IMAD.WIDE R36, R2, R121, c[0x0][0x170] ;  /* 0x00005c0002247625 */ /* 0x002fc600078e0279 */
[----:B------:R-:W-:Y:S01]  /*26f0*/  STS [R3+0x4b0], R50 ;  /* 0x0004b03203007388 */ /* 0x000fe20000000800 */
[----:B--2---:R-:W-:-:S03]  /*2700*/  IMAD.WIDE R38, R32, R121, c[0x0][0x170] ;  /* 0x00005c0020267625 */ /* 0x004fc600078e0279 */
[----:B------:R-:W-:Y:S01]  /*2710*/  STS [R3+0x40], R52 ;  /* 0x0000403403007388 */ /* 0x000fe20000000800 */
[----:B------:R-:W-:-:S03]  /*2720*/  IMAD.WIDE R36, R119, 0x2, R36 ;  /* 0x0000000277247825 */ /* 0x000fc600078e0224 */
[----:B------:R-:W-:Y:S01]  /*2730*/  STS [R3+0x4c0], R54 ;  /* 0x0004c03603007388 */ /* 0x000fe20000000800 */
[----:B------:R-:W-:-:S03]  /*2740*/  IMAD.WIDE R38, R119, 0x2, R38 ;  /* 0x0000000277267825 */ /* 0x000fc600078e0226 */
[----:B------:R-:W-:Y:S04]  /*2750*/  STS [R3+0x50], R56 ;  /* 0x0000503803007388 */ /* 0x000fe80000000800 */
[----:B------:R-:W-:Y:S04]  /*2760*/  STS [R3+0x4d0], R58 ;  /* 0x0004d03a03007388 */ /* 0x000fe80000000800 */
[----:B------:R-:W-:Y:S04]  /*2770*/  STS [R3+0x60], R60 ;  /* 0x0000603c03007388 */ /* 0x000fe80000000800 */
[----:B------:R-:W-:Y:S04]  /*2780*/  STS [R3+0x4e0], R62 ;  /* 0x0004e03e03007388 */ /* 0x000fe80000000800 */
[----:B------:R-:W-:Y:S04]  /*2790*/  STS [R3+0x70], R64 ;  /* 0x0000704003007388 */ /* 0x000fe80000000800 */
[----:B------:R1:W-:Y:S04]  /*27a0*/  STS [R3+0x4f0], R66 ;  /* 0x0004f04203007388 */ /* 0x0003e80000000800 */
[----:B------:R-:W-:Y:S01]  /*27b0*/  BAR.SYNC.DEFER_BLOCKING 0x0 ;  /* 0x0000000000007b1d */ /* 0x000fe20000010000 */
[----:B-1----:R-:W-:-:S05]  /*27c0*/  IMAD.MOV.U32 R3, RZ, RZ, c[0x0][0x18c] ;  /* 0x00006300ff037624 */ /* 0x002fca00078e00ff */
[----:B------:R-:W1:Y:S01]  /*27d0*/  LDS.128 R16, [R33] ;  /* 0x0000000021107984 */ /* 0x000e620000000c00 */
[----:B------:R-:W-:-:S03]  /*27e0*/  IMAD R2, R3, 0x40, R2 ;  /* 0x0000004003027824 */ /* 0x000fc600078e0202 */
[----:B------:R-:W2:Y:S01]  /*27f0*/  LDS.128 R12, [R33+0x900] ;  /* 0x00090000210c7984 */ /* 0x000ea20000000c00 */
[----:B------:R-:W-:-:S03]  /*2800*/  IMAD.WIDE R40, R2, R121, c[0x0][0x170] ;  /* 0x00005c0002287625 */ /* 0x000fc600078e0279 */
[----:B------:R-:W1:Y:S03]  /*2810*/  LDS.128 R8, [R33+0x1200] ;  /* 0x0012000021087984 */ /* 0x000e660000000c00 */
[----:B------:R-:W-:Y:S01]  /*2820*/  IMAD.WIDE R40, R119, 0x2, R40 ;  /* 0x0000000277287825 */ /* 0x000fe200078e0228 */
[----:B------:R2:W-:Y:S01]  /*2830*/  @P3 STG.E.128 [R36.64], R4 ;  /* 0x0000000424003986 */ /* 0x0005e2000c101d0c */
[C---:B------:R-:W-:Y:S02]  /*2840*/  ISETP.LT.AND P3, PT, R34.reuse, c[0x0][0x178], !P6 ;  /* 0x00005e0022007a0c */ /* 0x040fe40007761270 */
[----:B------:R-:W-:Y:S01]  /*2850*/  IMAD R34, R34, c[0x0][0x18c], RZ ;  /* 0x0000630022227a24 */ /* 0x000fe200078e02ff */
[----:B------:R-:W-:Y:S01]  /*2860*/  ISETP.LT.AND P6, PT, R0, c[0x0][0x178], !P6 ;  /* 0x00005e0000007a0c */ /* 0x000fe200077c1270 */
[----:B------:R1:W-:Y:S02]  /*2870*/  @P5 STG.E.128 [R38.64], R28 ;  /* 0x0000001c26005986 */ /* 0x0003e4000c101d0c */
[----:B------:R-:W-:-:S06]  /*2880*/  IMAD.WIDE R34, R34, R121, c[0x0][0x170] ;  /* 0x00005c0022227625 */ /* 0x000fcc00078e0279 */
[----:B------:R-:W-:-:S04]  /*2890*/  IMAD.WIDE R34, R119, 0x2, R34 ;  /* 0x0000000277227825 */ /* 0x000fc800078e0222 */
[----:B--2---:R-:W-:Y:S02]  /*28a0*/  IMAD R4, R3, 0x10, R2 ;  /* 0x0000001003047824 */ /* 0x004fe400078e0202 */
[----:B------:R-:W-:-:S04]  /*28b0*/  IMAD.WIDE R36, R120, R121, c[0x0][0x170] ;  /* 0x00005c0078247625 */ /* 0x000fc800078e0279 */
[----:B------:R-:W-:Y:S02]  /*28c0*/  IMAD R6, R3, 0x10, R4 ;  /* 0x0000001003067824 */ /* 0x000fe400078e0204 */
[----:B------:R-:W-:-:S04]  /*28d0*/  IMAD.WIDE R42, R4, R121, c[0x0][0x170] ;  /* 0x00005c00042a7625 */ /* 0x000fc800078e0279 */
[----:B------:R-:W-:-:S04]  /*28e0*/  IMAD.WIDE R4, R6, R121, c[0x0][0x170] ;  /* 0x00005c0006047625 */ /* 0x000fc800078e0279 */
[----:B------:R-:W-:-:S04]  /*28f0*/  IMAD.WIDE R36, R119, 0x2, R36 ;  /* 0x0000000277247825 */ /* 0x000fc800078e0224 */
[----:B------:R-:W-:Y:S01]  /*2900*/  IMAD R6, R3, 0x10, R6 ;  /* 0x0000001003067824 */ /* 0x000fe200078e0206 */
[----:B---3--:R2:W-:Y:S01]  /*2910*/  @P4 STG.E.128 [R36.64], R24 ;  /* 0x0000001824004986 */ /* 0x0085e2000c101d0c */
[----:B------:R-:W-:-:S03]  /*2920*/  IMAD.WIDE R42, R119, 0x2, R42 ;  /* 0x00000002772a7825 */ /* 0x000fc600078e022a */
[----:B------:R2:W-:Y:S01]  /*2930*/  @P3 STG.E.128 [R34.64], R20 ;  /* 0x0000001422003986 */ /* 0x0005e2000c101d0c */
[----:B------:R-:W-:-:S03]  /*2940*/  IMAD.WIDE R4, R119, 0x2, R4 ;  /* 0x0000000277047825 */ /* 0x000fc600078e0204 */
[----:B-1----:R2:W-:Y:S01]  /*2950*/  @P2 STG.E.128 [R40.64], R16 ;  /* 0x0000001028002986 */ /* 0x0025e2000c101d0c */
[----:B------:R-:W-:-:S03]  /*2960*/  IMAD.WIDE R2, R6, R121, c[0x0][0x170] ;  /* 0x00005c0006027625 */ /* 0x000fc600078e0279 */
[----:B------:R2:W-:Y:S03]  /*2970*/  @P1 STG.E.128 [R42.64], R12 ;  /* 0x0000000c2a001986 */ /* 0x0005e6000c101d0c */
[----:B------:R-:W-:Y:S01]  /*2980*/  IMAD.WIDE R2, R119, 0x2, R2 ;  /* 0x0000000277027825 */ /* 0x000fe200078e0202 */
[----:B------:R2:W-:Y:S01]  /*2990*/  @P0 STG.E.128 [R4.64], R8 ;  /* 0x0000000804000986 */ /* 0x0005e2000c101d0c */
[----:B------:R-:W-:Y:S05]  /*29a0*/  @!P6 EXIT ;  /* 0x000000000000e94d */ /* 0x000fea0003800000 */
[----:B--2---:R-:W1:Y:S04]  /*29b0*/  LDS.128 R4, [R33+0x1b00] ;  /* 0x001b000021047984 */ /* 0x004e680000000c00 */
[----:B-1----:R-:W-:Y:S01]  /*29c0*/  STG.E.128 [R2.64], R4 ;  /* 0x0000000402007986 */ /* 0x002fe2000c101d0c */
[----:B------:R-:W-:Y:S05]  /*29d0*/  EXIT ;  /* 0x000000000000794d */ /* 0x000fea0003800000 */
.L_x_2:
[----:B------:R-:W-:-:S00]  /*29e0*/  BRA `(.L_x_2) ;  /* 0xfffffff000007947 */ /* 0x000fc0000383ffff */
[----:B------:R-:W-:-:S00]  /*29f0*/  NOP ;  /* 0x0000000000007918 */ /* 0x000fc00000000000 */
        /* <DEDUP_REMOVED lines=8> */
.L_x_3:


//--------------------- .nv.shared.matmul_kernel_0d1d2d3d4d5d6d7c8d9c10d11c --------------------------
	.section	.nv.shared.matmul_kernel_0d1d2d3d4d5d6d7c8d9c10d11c,"aw",@nobits
	.align	16
